//
// Generated by NVIDIA NVVM Compiler
//
// Compiler Build ID: CL-36424714
// Cuda compilation tools, release 13.0, V13.0.88
// Based on NVVM 20.0.0
//

.version 9.0
.target sm_100
.address_size 64

	// .globl	_Z9calc_stepPfS_
.extern .func  (.param .b32 func_retval0) vprintf
(
	.param .b64 vprintf_param_0,
	.param .b64 vprintf_param_1
)
;
.global .align 4 .u32 d_field_size;
.global .align 4 .f32 d_dx;
.global .align 4 .f32 d_a;
.global .align 4 .f32 d_w;
.global .align 4 .f32 d_beta;
.global .align 4 .f32 d_tau;
.global .align 4 .f32 d_r0;
.global .align 1 .b8 $str[4] = {37, 102, 10};

.visible .entry _Z9calc_stepPfS_(
	.param .u64 .ptr .align 1 _Z9calc_stepPfS__param_0,
	.param .u64 .ptr .align 1 _Z9calc_stepPfS__param_1
)
{
	.reg .pred 	%p<8>;
	.reg .b32 	%r<17>;
	.reg .b32 	%f<21>;
	.reg .b64 	%rd<12>;
	.reg .b64 	%fd<23>;

	ld.param.u64 	%rd1, [_Z9calc_stepPfS__param_0];
	ld.param.u64 	%rd2, [_Z9calc_stepPfS__param_1];
	mov.u32 	%r4, %ctaid.x;
	mov.u32 	%r5, %ntid.x;
	mov.u32 	%r6, %tid.x;
	mad.lo.s32 	%r7, %r4, %r5, %r6;
	mov.u32 	%r8, %ctaid.y;
	mov.u32 	%r9, %ntid.y;
	mov.u32 	%r10, %tid.y;
	mad.lo.s32 	%r11, %r8, %r9, %r10;
	setp.lt.s32 	%p1, %r7, 1;
	ld.global.u32 	%r12, [d_field_size];
	add.s32 	%r13, %r12, -1;
	setp.ge.u32 	%p2, %r7, %r13;
	or.pred  	%p3, %p1, %p2;
	setp.eq.s32 	%p4, %r11, 0;
	or.pred  	%p5, %p4, %p3;
	setp.ge.u32 	%p6, %r11, %r13;
	or.pred  	%p7, %p5, %p6;
	@%p7 bra 	$L__BB0_2;
	cvta.to.global.u64 	%rd3, %rd1;
	cvta.to.global.u64 	%rd4, %rd2;
	mad.lo.s32 	%r14, %r12, %r11, %r7;
	ld.global.f32 	%f1, [d_dx];
	mul.f32 	%f2, %f1, %f1;
	mul.wide.s32 	%rd5, %r14, 4;
	add.s64 	%rd6, %rd3, %rd5;
	ld.global.f32 	%f3, [%rd6+4];
	cvt.f64.f32 	%fd1, %f3;
	ld.global.f32 	%f4, [%rd6];
	cvt.f64.f32 	%fd2, %f4;
	add.f64 	%fd3, %fd2, %fd2;
	sub.f64 	%fd4, %fd1, %fd3;
	ld.global.f32 	%f5, [%rd6+-4];
	cvt.f64.f32 	%fd5, %f5;
	add.f64 	%fd6, %fd4, %fd5;
	cvt.f64.f32 	%fd7, %f2;
	div.rn.f64 	%fd8, %fd6, %fd7;
	cvt.rn.f32.f64 	%f6, %fd8;
	add.s32 	%r15, %r12, %r14;
	mul.wide.u32 	%rd7, %r15, 4;
	add.s64 	%rd8, %rd3, %rd7;
	ld.global.f32 	%f7, [%rd8];
	cvt.f64.f32 	%fd9, %f7;
	sub.f64 	%fd10, %fd9, %fd3;
	sub.s32 	%r16, %r14, %r12;
	mul.wide.u32 	%rd9, %r16, 4;
	add.s64 	%rd10, %rd3, %rd9;
	ld.global.f32 	%f8, [%rd10];
	cvt.f64.f32 	%fd11, %f8;
	add.f64 	%fd12, %fd10, %fd11;
	div.rn.f64 	%fd13, %fd12, %fd7;
	cvt.rn.f32.f64 	%f9, %fd13;
	ld.global.f32 	%f10, [d_a];
	mul.f32 	%f11, %f10, %f10;
	add.f32 	%f12, %f6, %f9;
	ld.global.f32 	%f13, [d_w];
	cvt.f64.f32 	%fd14, %f13;
	mul.f64 	%fd15, %fd14, 0d4010000000000000;
	mul.f64 	%fd16, %fd15, %fd2;
	mov.f32 	%f14, 0f3F800000;
	sub.f32 	%f15, %f14, %f4;
	cvt.f64.f32 	%fd17, %f15;
	mul.f64 	%fd18, %fd16, %fd17;
	add.f64 	%fd19, %fd2, 0dBFE0000000000000;
	ld.global.f32 	%f16, [d_beta];
	cvt.f64.f32 	%fd20, %f16;
	add.f64 	%fd21, %fd19, %fd20;
	mul.f64 	%fd22, %fd18, %fd21;
	cvt.rn.f32.f64 	%f17, %fd22;
	fma.rn.f32 	%f18, %f11, %f12, %f17;
	ld.global.f32 	%f19, [d_tau];
	fma.rn.f32 	%f20, %f19, %f18, %f4;
	add.s64 	%rd11, %rd4, %rd5;
	st.global.f32 	[%rd11], %f20;
$L__BB0_2:
	ret;

}
	// .globl	_Z6set_bcPf
.visible .entry _Z6set_bcPf(
	.param .u64 .ptr .align 1 _Z6set_bcPf_param_0
)
{
	.reg .pred 	%p<2>;
	.reg .b32 	%r<7>;
	.reg .b32 	%f<5>;
	.reg .b64 	%rd<9>;

	ld.param.u64 	%rd1, [_Z6set_bcPf_param_0];
	mov.u32 	%r2, %ctaid.x;
	mov.u32 	%r3, %ntid.x;
	mov.u32 	%r4, %tid.x;
	mad.lo.s32 	%r1, %r2, %r3, %r4;
	setp.gt.u32 	%p1, %r1, 50;
	@%p1 bra 	$L__BB1_2;
	cvta.to.global.u64 	%rd2, %rd1;
	mul.wide.u32 	%rd3, %r1, 4;
	add.s64 	%rd4, %rd2, %rd3;
	ld.global.f32 	%f1, [%rd4+216];
	st.global.f32 	[%rd4+4], %f1;
	ld.global.f32 	%f2, [%rd4+10816];
	st.global.f32 	[%rd4+11028], %f2;
	mul.lo.s32 	%r5, %r1, 53;
	add.s32 	%r6, %r5, 53;
	mul.wide.u32 	%rd5, %r6, 4;
	add.s64 	%rd6, %rd2, %rd5;
	ld.global.f32 	%f3, [%rd6+4];
	st.global.f32 	[%rd6], %f3;
	mul.wide.u32 	%rd7, %r5, 4;
	add.s64 	%rd8, %rd2, %rd7;
	ld.global.f32 	%f4, [%rd8+416];
	st.global.f32 	[%rd8+420], %f4;
$L__BB1_2:
	ret;

}
	// .globl	_Z10init_fieldPf
.visible .entry _Z10init_fieldPf(
	.param .u64 .ptr .align 1 _Z10init_fieldPf_param_0
)
{
	.local .align 8 .b8 	__local_depot2[8];
	.reg .b64 	%SP;
	.reg .b64 	%SPL;
	.reg .pred 	%p<10>;
	.reg .b32 	%r<22>;
	.reg .b32 	%f<18>;
	.reg .b64 	%rd<9>;
	.reg .b64 	%fd<58>;

	mov.u64 	%SPL, __local_depot2;
	cvta.local.u64 	%SP, %SPL;
	ld.param.u64 	%rd1, [_Z10init_fieldPf_param_0];
	mov.u32 	%r6, %ctaid.x;
	mov.u32 	%r7, %ntid.x;
	mov.u32 	%r8, %tid.x;
	mad.lo.s32 	%r9, %r6, %r7, %r8;
	mov.u32 	%r10, %ctaid.y;
	mov.u32 	%r11, %ntid.y;
	mov.u32 	%r12, %tid.y;
	mad.lo.s32 	%r13, %r10, %r11, %r12;
	setp.lt.s32 	%p1, %r9, 1;
	ld.global.u32 	%r14, [d_field_size];
	add.s32 	%r15, %r14, -1;
	setp.ge.u32 	%p2, %r9, %r15;
	or.pred  	%p3, %p1, %p2;
	setp.eq.s32 	%p4, %r13, 0;
	or.pred  	%p5, %p4, %p3;
	setp.ge.u32 	%p6, %r13, %r15;
	or.pred  	%p7, %p5, %p6;
	@%p7 bra 	$L__BB2_5;
	mad.lo.s32 	%r4, %r14, %r13, %r9;
	add.s32 	%r16, %r13, -1;
	cvt.rn.f32.u32 	%f1, %r16;
	ld.global.f32 	%f2, [d_dx];
	mul.f32 	%f3, %f2, %f1;
	add.s32 	%r17, %r9, -1;
	cvt.rn.f32.u32 	%f4, %r17;
	mul.f32 	%f5, %f2, %f4;
	mul.f32 	%f6, %f3, %f3;
	fma.rn.f32 	%f7, %f5, %f5, %f6;
	sqrt.rn.f32 	%f8, %f7;
	ld.global.f32 	%f9, [d_r0];
	sub.f32 	%f10, %f8, %f9;
	ld.global.f32 	%f11, [d_w];
	cvt.f64.f32 	%fd6, %f11;
	add.f64 	%fd7, %fd6, %fd6;
	sqrt.rn.f64 	%fd8, %fd7;
	ld.global.f32 	%f12, [d_a];
	cvt.f64.f32 	%fd9, %f12;
	add.f64 	%fd10, %fd9, %fd9;
	div.rn.f64 	%fd11, %fd8, %fd10;
	cvt.f64.f32 	%fd12, %f10;
	mul.f64 	%fd1, %fd11, %fd12;
	{
	.reg .b32 %temp; 
	mov.b64 	{%temp, %r18}, %fd1;
	}
	and.b32  	%r5, %r18, 2147483647;
	{
	.reg .b32 %temp; 
	mov.b64 	{%r19, %temp}, %fd1;
	}
	mov.b64 	%fd2, {%r19, %r5};
	setp.ltu.f64 	%p8, %fd2, 0d3FE4F92224DD2F1A;
	@%p8 bra 	$L__BB2_3;
	add.f64 	%fd13, %fd2, %fd2;
	cvt.rn.f32.f64 	%f13, %fd13;
	mul.f32 	%f14, %f13, 0f3FB8AA3B;
	cvt.rni.f32.f32 	%f15, %f14;
	cvt.f64.f32 	%fd14, %f15;
	fma.rn.f64 	%fd15, %fd14, 0dBFE62E42FEFA39EF, %fd13;
	fma.rn.f64 	%fd16, %fd15, 0d3E5AE904A4741B81, 0d3E928A27F89B6999;
	fma.rn.f64 	%fd17, %fd16, %fd15, 0d3EC71DE715FF7E07;
	fma.rn.f64 	%fd18, %fd17, %fd15, 0d3EFA019A6B0AC45A;
	fma.rn.f64 	%fd19, %fd18, %fd15, 0d3F2A01A017EED94F;
	fma.rn.f64 	%fd20, %fd19, %fd15, 0d3F56C16C17F2A71B;
	fma.rn.f64 	%fd21, %fd20, %fd15, 0d3F811111111173C4;
	fma.rn.f64 	%fd22, %fd21, %fd15, 0d3FA555555555211A;
	fma.rn.f64 	%fd23, %fd22, %fd15, 0d3FC5555555555540;
	fma.rn.f64 	%fd24, %fd23, %fd15, 0d3FE0000000000005;
	mul.f64 	%fd25, %fd15, %fd24;
	fma.rn.f64 	%fd26, %fd25, %fd15, %fd15;
	ex2.approx.ftz.f32 	%f16, %f15;
	cvt.f64.f32 	%fd27, %f16;
	mov.f64 	%fd28, 0d3FF0000000000000;
	sub.f64 	%fd29, %fd28, %fd27;
	neg.f64 	%fd30, %fd26;
	fma.rn.f64 	%fd31, %fd30, %fd27, %fd29;
	mov.f64 	%fd32, 0d4000000000000000;
	sub.f64 	%fd33, %fd32, %fd31;
	rcp.approx.ftz.f64 	%fd34, %fd33;
	neg.f64 	%fd35, %fd33;
	fma.rn.f64 	%fd36, %fd35, %fd34, 0d3FF0000000000000;
	fma.rn.f64 	%fd37, %fd36, %fd36, %fd36;
	fma.rn.f64 	%fd38, %fd37, %fd34, %fd34;
	fma.rn.f64 	%fd39, %fd38, 0dC000000000000000, 0d3FF0000000000000;
	setp.gt.u32 	%p9, %r5, 1077088193;
	selp.f64 	%fd40, 0d3FF0000000000000, %fd39, %p9;
	copysign.f64 	%fd57, %fd1, %fd40;
	bra.uni 	$L__BB2_4;
$L__BB2_3:
	mul.f64 	%fd41, %fd1, %fd1;
	fma.rn.f64 	%fd42, %fd41, 0dBEF0BC46E2F5E964, 0d3F14359F420AFC3D;
	fma.rn.f64 	%fd43, %fd42, %fd41, 0dBF2DF9F0728C5D84;
	fma.rn.f64 	%fd44, %fd43, %fd41, 0d3F4337D1CEC4F033;
	fma.rn.f64 	%fd45, %fd44, %fd41, 0dBF57D6E9674335B3;
	fma.rn.f64 	%fd46, %fd45, %fd41, 0d3F6D6D000D7AAD3D;
	fma.rn.f64 	%fd47, %fd46, %fd41, 0dBF8226E1F3CF1EF5;
	fma.rn.f64 	%fd48, %fd47, %fd41, 0d3F9664F47EC0C8CF;
	fma.rn.f64 	%fd49, %fd48, %fd41, 0dBFABA1BA1B80AB40;
	fma.rn.f64 	%fd50, %fd49, %fd41, 0d3FC111111110FA4A;
	fma.rn.f64 	%fd51, %fd50, %fd41, 0dBFD5555555555550;
	fma.rn.f64 	%fd52, %fd51, %fd41, 0d0000000000000000;
	fma.rn.f64 	%fd57, %fd52, %fd1, %fd1;
$L__BB2_4:
	mov.f64 	%fd53, 0d3FF0000000000000;
	sub.f64 	%fd54, %fd53, %fd57;
	mul.f64 	%fd55, %fd54, 0d3FE0000000000000;
	cvt.rn.f32.f64 	%f17, %fd55;
	cvta.to.global.u64 	%rd2, %rd1;
	mul.wide.s32 	%rd3, %r4, 4;
	add.s64 	%rd4, %rd2, %rd3;
	st.global.f32 	[%rd4], %f17;
	cvt.f64.f32 	%fd56, %f17;
	add.u64 	%rd5, %SP, 0;
	add.u64 	%rd6, %SPL, 0;
	st.local.f64 	[%rd6], %fd56;
	mov.u64 	%rd7, $str;
	cvta.global.u64 	%rd8, %rd7;
	{ // callseq 0, 0
	.param .b64 param0;
	st.param.b64 	[param0], %rd8;
	.param .b64 param1;
	st.param.b64 	[param1], %rd5;
	.param .b32 retval0;
	call.uni (retval0), 
	vprintf, 
	(
	param0, 
	param1
	);
	ld.param.b32 	%r20, [retval0];
	} // callseq 0
$L__BB2_5:
	ret;

}


// ===== COMPILED SASS (sm_100) =====

	.target	sm_100

	.elftype	@"ET_EXEC"


//--------------------- .note.nv.tkinfo           --------------------------
	.section	.note.nv.tkinfo,"",@"SHT_NOTE"
	.sectionflags	@"SHF_NOTE_NV_TKINFO"
	.tkinfo
        /*0018*/ 	.word	0x00000002
        /*0030*/ 	.string	""
        /*0030*/ 	.string	"ptxas"
        /*0030*/ 	.string	"Cuda compilation tools, release 13.0, V13.0.88"
        /*0030*/ 	.string	"Build cuda_13.0.r13.0/compiler.36424714_0"
        /*0030*/ 	.string	"-arch sm_100 -m 64 "



//--------------------- .note.nv.cuinfo           --------------------------
	.section	.note.nv.cuinfo,"",@"SHT_NOTE"
	.sectionflags	@"SHF_NOTE_NV_CUINFO"
        /*0018*/ 	.short	0x0002
        /*001a*/ 	.short	0x0064
        /*001c*/ 	.short	0x0082
	.zero		2


//--------------------- .nv.info                  --------------------------
	.section	.nv.info,"",@"SHT_CUDA_INFO"
	.align	4


	//----- nvinfo : EIATTR_REGCOUNT
	.align		4
        /*0000*/ 	.byte	0x04, 0x2f
        /*0002*/ 	.short	(.L_9 - .L_8)
	.align		4
.L_8:
        /*0004*/ 	.word	index@(_Z9calc_stepPfS_)
        /*0008*/ 	.word	0x0000001f


	//----- nvinfo : EIATTR_FRAME_SIZE
	.align		4
.L_9:
        /*000c*/ 	.byte	0x04, 0x11
        /*000e*/ 	.short	(.L_11 - .L_10)
	.align		4
.L_10:
        /*0010*/ 	.word	index@($__internal_3_$__cuda_sm20_div_rn_f64_full)
        /*0014*/ 	.word	0x00000000


	//----- nvinfo : EIATTR_FRAME_SIZE
	.align		4
.L_11:
        /*0018*/ 	.byte	0x04, 0x11
        /*001a*/ 	.short	(.L_13 - .L_12)
	.align		4
.L_12:
        /*001c*/ 	.word	index@(_Z9calc_stepPfS_)
        /*0020*/ 	.word	0x00000000


	//----- nvinfo : EIATTR_REGCOUNT
	.align		4
.L_13:
        /*0024*/ 	.byte	0x04, 0x2f
        /*0026*/ 	.short	(.L_15 - .L_14)
	.align		4
.L_14:
        /*0028*/ 	.word	index@(_Z6set_bcPf)
        /*002c*/ 	.word	0x00000012


	//----- nvinfo : EIATTR_FRAME_SIZE
	.align		4
.L_15:
        /*0030*/ 	.byte	0x04, 0x11
        /*0032*/ 	.short	(.L_17 - .L_16)
	.align		4
.L_16:
        /*0034*/ 	.word	index@(_Z6set_bcPf)
        /*0038*/ 	.word	0x00000000


	//----- nvinfo : EIATTR_REGCOUNT
	.align		4
.L_17:
        /*003c*/ 	.byte	0x04, 0x2f
        /*003e*/ 	.short	(.L_19 - .L_18)
	.align		4
.L_18:
        /*0040*/ 	.word	index@(_Z10init_fieldPf)
        /*0044*/ 	.word	0x0000001c


	//----- nvinfo : EIATTR_FRAME_SIZE
	.align		4
.L_19:
        /*0048*/ 	.byte	0x04, 0x11
        /*004a*/ 	.short	(.L_21 - .L_20)
	.align		4
.L_20:
        /*004c*/ 	.word	index@($__internal_2_$__cuda_sm20_sqrt_rn_f32_slowpath)
        /*0050*/ 	.word	0x00000008


	//----- nvinfo : EIATTR_FRAME_SIZE
	.align		4
.L_21:
        /*0054*/ 	.byte	0x04, 0x11
        /*0056*/ 	.short	(.L_23 - .L_22)
	.align		4
.L_22:
        /*0058*/ 	.word	index@($__internal_1_$__cuda_sm20_dsqrt_rn_f64_mediumpath_v1)
        /*005c*/ 	.word	0x00000008


	//----- nvinfo : EIATTR_FRAME_SIZE
	.align		4
.L_23:
        /*0060*/ 	.byte	0x04, 0x11
        /*0062*/ 	.short	(.L_25 - .L_24)
	.align		4
.L_24:
        /*0064*/ 	.word	index@($__internal_0_$__cuda_sm20_div_rn_f64_full)
        /*0068*/ 	.word	0x00000008


	//----- nvinfo : EIATTR_FRAME_SIZE
	.align		4
.L_25:
        /*006c*/ 	.byte	0x04, 0x11
        /*006e*/ 	.short	(.L_27 - .L_26)
	.align		4
.L_26:
        /*0070*/ 	.word	index@(_Z10init_fieldPf)
        /*0074*/ 	.word	0x00000008


	//----- nvinfo : EIATTR_MIN_STACK_SIZE
	.align		4
.L_27:
        /*0078*/ 	.byte	0x04, 0x12
        /*007a*/ 	.short	(.L_29 - .L_28)
	.align		4
.L_28:
        /*007c*/ 	.word	index@(_Z10init_fieldPf)
        /*0080*/ 	.word	0x00000008


	//----- nvinfo : EIATTR_MIN_STACK_SIZE
	.align		4
.L_29:
        /*0084*/ 	.byte	0x04, 0x12
        /*0086*/ 	.short	(.L_31 - .L_30)
	.align		4
.L_30:
        /*0088*/ 	.word	index@(_Z6set_bcPf)
        /*008c*/ 	.word	0x00000000


	//----- nvinfo : EIATTR_MIN_STACK_SIZE
	.align		4
.L_31:
        /*0090*/ 	.byte	0x04, 0x12
        /*0092*/ 	.short	(.L_33 - .L_32)
	.align		4
.L_32:
        /*0094*/ 	.word	index@(_Z9calc_stepPfS_)
        /*0098*/ 	.word	0x00000000
.L_33:


//--------------------- .nv.compat                --------------------------
	.section	.nv.compat,"",@"SHT_CUDA_COMPAT_INFO"
	.align	4
        /*0000*/ 	.byte	0x02, 0x09, 0x00, 0x00, 0x02, 0x02, 0x01, 0x00, 0x02, 0x05, 0x05, 0x00, 0x03, 0x07, 0x01, 0x01
        /*0010*/ 	.byte	0x02, 0x03, 0x00, 0x00, 0x02, 0x06, 0x01, 0x00, 0x04, 0x0b, 0x08, 0x00, 0x01, 0x00, 0x00, 0x00
        /*0020*/ 	.byte	0x00, 0x00, 0x00, 0x00


//--------------------- .nv.info._Z10init_fieldPf --------------------------
	.section	.nv.info._Z10init_fieldPf,"",@"SHT_CUDA_INFO"
	.sectionflags	@""
	.align	4


	//----- nvinfo : EIATTR_CUDA_API_VERSION
	.align		4
        /*0000*/ 	.byte	0x04, 0x37
        /*0002*/ 	.short	(.L_35 - .L_34)
.L_34:
        /*0004*/ 	.word	0x00000082


	//----- nvinfo : EIATTR_KPARAM_INFO
	.align		4
.L_35:
        /*0008*/ 	.byte	0x04, 0x17
        /*000a*/ 	.short	(.L_37 - .L_36)
.L_36:
        /*000c*/ 	.word	0x00000000
        /*0010*/ 	.short	0x0000
        /*0012*/ 	.short	0x0000
        /*0014*/ 	.byte	0x00, 0xf5, 0x21, 0x00


	//----- nvinfo : EIATTR_SPARSE_MMA_MASK
	.align		4
.L_37:
        /*0018*/ 	.byte	0x03, 0x50
        /*001a*/ 	.short	0x0000


	//----- nvinfo : EIATTR_MAXREG_COUNT
	.align		4
        /*001c*/ 	.byte	0x03, 0x1b
        /*001e*/ 	.short	0x00ff


	//----- nvinfo : EIATTR_EXTERNS
	.align		4
        /*0020*/ 	.byte	0x04, 0x0f
        /*0022*/ 	.short	(.L_39 - .L_38)


	//   ....[0]....
	.align		4
.L_38:
        /*0024*/ 	.word	index@(vprintf)


	//----- nvinfo : EIATTR_MERCURY_ISA_VERSION
	.align		4
.L_39:
        /*0028*/ 	.byte	0x03, 0x5f
        /*002a*/ 	.short	0x0101


	//----- nvinfo : EIATTR_VRC_CTA_INIT_COUNT
	.align		4
        /*002c*/ 	.byte	0x02, 0x4a
	.zero		1
	.zero		1


	//----- nvinfo : EIATTR_SYSCALL_OFFSETS
	.align		4
        /*0030*/ 	.byte	0x04, 0x46
        /*0032*/ 	.short	(.L_41 - .L_40)


	//   ....[0]....
.L_40:
        /*0034*/ 	.word	0x00000d50


	//----- nvinfo : EIATTR_EXIT_INSTR_OFFSETS
	.align		4
.L_41:
        /*0038*/ 	.byte	0x04, 0x1c
        /*003a*/ 	.short	(.L_43 - .L_42)


	//   ....[0]....
.L_42:
        /*003c*/ 	.word	0x00000160


	//   ....[1]....
        /*0040*/ 	.word	0x00000d60


	//----- nvinfo : EIATTR_CRS_STACK_SIZE
	.align		4
.L_43:
        /*0044*/ 	.byte	0x04, 0x1e
        /*0046*/ 	.short	(.L_45 - .L_44)
.L_44:
        /*0048*/ 	.word	0x00000000


	//----- nvinfo : EIATTR_CBANK_PARAM_SIZE
	.align		4
.L_45:
        /*004c*/ 	.byte	0x03, 0x19
        /*004e*/ 	.short	0x0008


	//----- nvinfo : EIATTR_PARAM_CBANK
	.align		4
        /*0050*/ 	.byte	0x04, 0x0a
        /*0052*/ 	.short	(.L_47 - .L_46)
	.align		4
.L_46:
        /*0054*/ 	.word	index@(.nv.constant0._Z10init_fieldPf)
        /*0058*/ 	.short	0x0380
        /*005a*/ 	.short	0x0008


	//----- nvinfo : EIATTR_SW_WAR
	.align		4
.L_47:
        /*005c*/ 	.byte	0x04, 0x36
        /*005e*/ 	.short	(.L_49 - .L_48)
.L_48:
        /*0060*/ 	.word	0x00000008
.L_49:


//--------------------- .nv.info._Z6set_bcPf      --------------------------
	.section	.nv.info._Z6set_bcPf,"",@"SHT_CUDA_INFO"
	.sectionflags	@""
	.align	4


	//----- nvinfo : EIATTR_CUDA_API_VERSION
	.align		4
        /*0000*/ 	.byte	0x04, 0x37
        /*0002*/ 	.short	(.L_51 - .L_50)
.L_50:
        /*0004*/ 	.word	0x00000082


	//----- nvinfo : EIATTR_KPARAM_INFO
	.align		4
.L_51:
        /*0008*/ 	.byte	0x04, 0x17
        /*000a*/ 	.short	(.L_53 - .L_52)
.L_52:
        /*000c*/ 	.word	0x00000000
        /*0010*/ 	.short	0x0000
        /*0012*/ 	.short	0x0000
        /*0014*/ 	.byte	0x00, 0xf5, 0x21, 0x00


	//----- nvinfo : EIATTR_SPARSE_MMA_MASK
	.align		4
.L_53:
        /*0018*/ 	.byte	0x03, 0x50
        /*001a*/ 	.short	0x0000


	//----- nvinfo : EIATTR_MAXREG_COUNT
	.align		4
        /*001c*/ 	.byte	0x03, 0x1b
        /*001e*/ 	.short	0x00ff


	//----- nvinfo : EIATTR_MERCURY_ISA_VERSION
	.align		4
        /*0020*/ 	.byte	0x03, 0x5f
        /*0022*/ 	.short	0x0101


	//----- nvinfo : EIATTR_VRC_CTA_INIT_COUNT
	.align		4
        /*0024*/ 	.byte	0x02, 0x4a
	.zero		1
	.zero		1


	//----- nvinfo : EIATTR_EXIT_INSTR_OFFSETS
	.align		4
        /*0028*/ 	.byte	0x04, 0x1c
        /*002a*/ 	.short	(.L_55 - .L_54)


	//   ....[0]....
.L_54:
        /*002c*/ 	.word	0x00000060


	//   ....[1]....
        /*0030*/ 	.word	0x00000160


	//----- nvinfo : EIATTR_CBANK_PARAM_SIZE
	.align		4
.L_55:
        /*0034*/ 	.byte	0x03, 0x19
        /*0036*/ 	.short	0x0008


	//----- nvinfo : EIATTR_PARAM_CBANK
	.align		4
        /*0038*/ 	.byte	0x04, 0x0a
        /*003a*/ 	.short	(.L_57 - .L_56)
	.align		4
.L_56:
        /*003c*/ 	.word	index@(.nv.constant0._Z6set_bcPf)
        /*0040*/ 	.short	0x0380
        /*0042*/ 	.short	0x0008


	//----- nvinfo : EIATTR_SW_WAR
	.align		4
.L_57:
        /*0044*/ 	.byte	0x04, 0x36
        /*0046*/ 	.short	(.L_59 - .L_58)
.L_58:
        /*0048*/ 	.word	0x00000008
.L_59:


//--------------------- .nv.info._Z9calc_stepPfS_ --------------------------
	.section	.nv.info._Z9calc_stepPfS_,"",@"SHT_CUDA_INFO"
	.sectionflags	@""
	.align	4


	//----- nvinfo : EIATTR_CUDA_API_VERSION
	.align		4
        /*0000*/ 	.byte	0x04, 0x37
        /*0002*/ 	.short	(.L_61 - .L_60)
.L_60:
        /*0004*/ 	.word	0x00000082


	//----- nvinfo : EIATTR_KPARAM_INFO
	.align		4
.L_61:
        /*0008*/ 	.byte	0x04, 0x17
        /*000a*/ 	.short	(.L_63 - .L_62)
.L_62:
        /*000c*/ 	.word	0x00000000
        /*0010*/ 	.short	0x0001
        /*0012*/ 	.short	0x0008
        /*0014*/ 	.byte	0x00, 0xf5, 0x21, 0x00


	//----- nvinfo : EIATTR_KPARAM_INFO
	.align		4
.L_63:
        /*0018*/ 	.byte	0x04, 0x17
        /*001a*/ 	.short	(.L_65 - .L_64)
.L_64:
        /*001c*/ 	.word	0x00000000
        /*0020*/ 	.short	0x0000
        /*0022*/ 	.short	0x0000
        /*0024*/ 	.byte	0x00, 0xf5, 0x21, 0x00


	//----- nvinfo : EIATTR_SPARSE_MMA_MASK
	.align		4
.L_65:
        /*0028*/ 	.byte	0x03, 0x50
        /*002a*/ 	.short	0x0000


	//----- nvinfo : EIATTR_MAXREG_COUNT
	.align		4
        /*002c*/ 	.byte	0x03, 0x1b
        /*002e*/ 	.short	0x00ff


	//----- nvinfo : EIATTR_MERCURY_ISA_VERSION
	.align		4
        /*0030*/ 	.byte	0x03, 0x5f
        /*0032*/ 	.short	0x0101


	//----- nvinfo : EIATTR_VRC_CTA_INIT_COUNT
	.align		4
        /*0034*/ 	.byte	0x02, 0x4a
	.zero		1
	.zero		1


	//----- nvinfo : EIATTR_EXIT_INSTR_OFFSETS
	.align		4
        /*0038*/ 	.byte	0x04, 0x1c
        /*003a*/ 	.short	(.L_67 - .L_66)


	//   ....[0]....
.L_66:
        /*003c*/ 	.word	0x00000110


	//   ....[1]....
        /*0040*/ 	.word	0x00000770


	//----- nvinfo : EIATTR_CRS_STACK_SIZE
	.align		4
.L_67:
        /*0044*/ 	.byte	0x04, 0x1e
        /*0046*/ 	.short	(.L_69 - .L_68)
.L_68:
        /*0048*/ 	.word	0x00000000


	//----- nvinfo : EIATTR_CBANK_PARAM_SIZE
	.align		4
.L_69:
        /*004c*/ 	.byte	0x03, 0x19
        /*004e*/ 	.short	0x0010


	//----- nvinfo : EIATTR_PARAM_CBANK
	.align		4
        /*0050*/ 	.byte	0x04, 0x0a
        /*0052*/ 	.short	(.L_71 - .L_70)
	.align		4
.L_70:
        /*0054*/ 	.word	index@(.nv.constant0._Z9calc_stepPfS_)
        /*0058*/ 	.short	0x0380
        /*005a*/ 	.short	0x0010


	//----- nvinfo : EIATTR_SW_WAR
	.align		4
.L_71:
        /*005c*/ 	.byte	0x04, 0x36
        /*005e*/ 	.short	(.L_73 - .L_72)
.L_72:
        /*0060*/ 	.word	0x00000008
.L_73:


//--------------------- .nv.callgraph             --------------------------
	.section	.nv.callgraph,"",@"SHT_CUDA_CALLGRAPH"
	.align	4
	.sectionentsize	8
	.align		4
        /*0000*/ 	.word	0x00000000
	.align		4
        /*0004*/ 	.word	0xffffffff
	.align		4
        /*0008*/ 	.word	index@(_Z10init_fieldPf)
	.align		4
        /*000c*/ 	.word	index@(vprintf)
	.align		4
        /*0010*/ 	.word	0x00000000
	.align		4
        /*0014*/ 	.word	0xfffffffe
	.align		4
        /*0018*/ 	.word	0x00000000
	.align		4
        /*001c*/ 	.word	0xfffffffd
	.align		4
        /*0020*/ 	.word	0x00000000
	.align		4
        /*0024*/ 	.word	0xfffffffc


//--------------------- .nv.constant4             --------------------------
	.section	.nv.constant4,"a",@progbits
	.align	8
	.align		8
.nv.constant4:
        /*0000*/ 	.dword	vprintf
	.align		8
        /*0008*/ 	.dword	d_field_size
	.align		8
        /*0010*/ 	.dword	d_dx
	.align		8
        /*0018*/ 	.dword	d_a
	.align		8
        /*0020*/ 	.dword	d_w
	.align		8
        /*0028*/ 	.dword	d_beta
	.align		8
        /*0030*/ 	.dword	d_tau
	.align		8
        /*0038*/ 	.dword	d_r0
	.align		8
        /*0040*/ 	.dword	$str


//--------------------- .text._Z10init_fieldPf    --------------------------
	.section	.text._Z10init_fieldPf,"ax",@progbits
	.align	128
        .global         _Z10init_fieldPf
        .type           _Z10init_fieldPf,@function
        .size           _Z10init_fieldPf,(.L_x_32 - _Z10init_fieldPf)
        .other          _Z10init_fieldPf,@"STO_CUDA_ENTRY STV_DEFAULT"
_Z10init_fieldPf:
.text._Z10init_fieldPf:
[----:B------:R-:W0:Y:S08]  /*0000*/  LDC R1, c[0x0][0x37c] ;  /* 0x0000df00ff017b82 */ /* 0x000e300000000800 */
[----:B------:R-:W1:Y:S01]  /*0010*/  LDC.64 R2, c[0x4][0x8] ;  /* 0x01000200ff027b82 */ /* 0x000e620000000a00 */
[----:B------:R-:W1:Y:S01]  /*0020*/  LDCU.64 UR4, c[0x0][0x358] ;  /* 0x00006b00ff0477ac */ /* 0x000e620008000a00 */
[----:B0-----:R-:W-:Y:S01]  /*0030*/  VIADD R1, R1, 0xfffffff8 ;  /* 0xfffffff801017836 */ /* 0x001fe20000000000 */
[----:B-1----:R-:W2:Y:S01]  /*0040*/  LDG.E R0, desc[UR4][R2.64] ;  /* 0x0000000402007981 */ /* 0x002ea2000c1e1900 */
[----:B------:R-:W0:Y:S04]  /*0050*/  LDCU UR7, c[0x0][0x2fc] ;  /* 0x00005f80ff0777ac */ /* 0x000e280008000800 */
[----:B------:R-:W1:Y:S01]  /*0060*/  S2UR UR6, SR_CTAID.X ;  /* 0x00000000000679c3 */ /* 0x000e620000002500 */
[----:B------:R-:W1:Y:S01]  /*0070*/  S2R R5, SR_TID.X ;  /* 0x0000000000057919 */ /* 0x000e620000002100 */
[----:B------:R-:W3:Y:S06]  /*0080*/  S2R R7, SR_TID.Y ;  /* 0x0000000000077919 */ /* 0x000eec0000002200 */
[----:B------:R-:W1:Y:S08]  /*0090*/  LDC R8, c[0x0][0x360] ;  /* 0x0000d800ff087b82 */ /* 0x000e700000000800 */
[----:B------:R-:W3:Y:S08]  /*00a0*/  S2UR UR8, SR_CTAID.Y ;  /* 0x00000000000879c3 */ /* 0x000ef00000002600 */
[----:B------:R-:W3:Y:S01]  /*00b0*/  LDC R6, c[0x0][0x364] ;  /* 0x0000d900ff067b82 */ /* 0x000ee20000000800 */
[----:B-1----:R-:W-:Y:S01]  /*00c0*/  IMAD R8, R8, UR6, R5 ;  /* 0x0000000608087c24 */ /* 0x002fe2000f8e0205 */
[----:B------:R-:W1:Y:S01]  /*00d0*/  LDCU UR6, c[0x0][0x2f8] ;  /* 0x00005f00ff0677ac */ /* 0x000e620008000800 */
[----:B---3--:R-:W-:Y:S01]  /*00e0*/  IMAD R5, R6, UR8, R7 ;  /* 0x0000000806057c24 */ /* 0x008fe2000f8e0207 */
[----:B-1----:R-:W-:-:S05]  /*00f0*/  IADD3 R6, P1, PT, R1, UR6, RZ ;  /* 0x0000000601067c10 */ /* 0x002fca000ff3e0ff */
[----:B0-----:R-:W-:Y:S02]  /*0100*/  IMAD.X R7, RZ, RZ, UR7, P1 ;  /* 0x00000007ff077e24 */ /* 0x001fe400088e06ff */
[----:B--2---:R-:W-:-:S05]  /*0110*/  VIADD R4, R0, 0xffffffff ;  /* 0xffffffff00047836 */ /* 0x004fca0000000000 */
[----:B------:R-:W-:-:S04]  /*0120*/  ISETP.GE.U32.AND P0, PT, R8, R4, PT ;  /* 0x000000040800720c */ /* 0x000fc80003f06070 */
[----:B------:R-:W-:-:S04]  /*0130*/  ISETP.LT.OR P0, PT, R8, 0x1, P0 ;  /* 0x000000010800780c */ /* 0x000fc80000701670 */
[----:B------:R-:W-:-:S04]  /*0140*/  ISETP.EQ.OR P0, PT, R5, RZ, P0 ;  /* 0x000000ff0500720c */ /* 0x000fc80000702670 */
[----:B------:R-:W-:-:S13]  /*0150*/  ISETP.GE.U32.OR P0, PT, R5, R4, P0 ;  /* 0x000000040500720c */ /* 0x000fda0000706470 */
[----:B------:R-:W-:Y:S05]  /*0160*/  @P0 EXIT ;  /* 0x000000000000094d */ /* 0x000fea0003800000 */
[----:B------:R-:W0:Y:S02]  /*0170*/  LDC.64 R2, c[0x4][0x10] ;  /* 0x01000400ff027b82 */ /* 0x000e240000000a00 */
[----:B0-----:R-:W2:Y:S01]  /*0180*/  LDG.E R3, desc[UR4][R2.64] ;  /* 0x0000000402037981 */ /* 0x001ea2000c1e1900 */
[C---:B------:R-:W-:Y:S01]  /*0190*/  VIADD R4, R5.reuse, 0xffffffff ;  /* 0xffffffff05047836 */ /* 0x040fe20000000000 */
[----:B------:R-:W-:Y:S01]  /*01a0*/  BSSY.RECONVERGENT B0, `(.L_x_0) ;  /* 0x0000015000007945 */ /* 0x000fe20003800200 */
[----:B------:R-:W-:Y:S02]  /*01b0*/  VIADD R9, R8, 0xffffffff ;  /* 0xffffffff08097836 */ /* 0x000fe40000000000 */
[----:B------:R-:W-:Y:S01]  /*01c0*/  IMAD R8, R5, R0, R8 ;  /* 0x0000000005087224 */ /* 0x000fe200078e0208 */
[----:B------:R-:W-:Y:S02]  /*01d0*/  I2FP.F32.U32 R4, R4 ;  /* 0x0000000400047245 */ /* 0x000fe40000201000 */
[----:B------:R-:W-:-:S03]  /*01e0*/  I2FP.F32.U32 R10, R9 ;  /* 0x00000009000a7245 */ /* 0x000fc60000201000 */
[----:B--2---:R-:W-:Y:S02]  /*01f0*/  FMUL R4, R4, R3 ;  /* 0x0000000304047220 */ /* 0x004fe40000400000 */
[----:B------:R-:W-:Y:S02]  /*0200*/  FMUL R10, R3, R10 ;  /* 0x0000000a030a7220 */ /* 0x000fe40000400000 */
[----:B------:R-:W-:-:S04]  /*0210*/  FMUL R9, R4, R4 ;  /* 0x0000000404097220 */ /* 0x000fc80000400000 */
[----:B------:R-:W-:-:S04]  /*0220*/  FFMA R9, R10, R10, R9 ;  /* 0x0000000a0a097223 */ /* 0x000fc80000000009 */
[----:B------:R0:W1:Y:S01]  /*0230*/  MUFU.RSQ R4, R9 ;  /* 0x0000000900047308 */ /* 0x0000620000001400 */
[----:B------:R-:W-:-:S04]  /*0240*/  IADD3 R10, PT, PT, R9, -0xd000000, RZ ;  /* 0xf3000000090a7810 */ /* 0x000fc80007ffe0ff */
[----:B------:R-:W-:-:S13]  /*0250*/  ISETP.GT.U32.AND P0, PT, R10, 0x727fffff, PT ;  /* 0x727fffff0a00780c */ /* 0x000fda0003f04070 */
[----:B01----:R-:W-:Y:S05]  /*0260*/  @!P0 BRA `(.L_x_1) ;  /* 0x0000000000108947 */ /* 0x003fea0003800000 */
[----:B------:R-:W-:-:S07]  /*0270*/  MOV R10, 0x290 ;  /* 0x00000290000a7802 */ /* 0x000fce0000000f00 */
[----:B------:R-:W-:Y:S05]  /*0280*/  CALL.REL.NOINC `($__internal_2_$__cuda_sm20_sqrt_rn_f32_slowpath) ;  /* 0x0000001000d07944 */ /* 0x000fea0003c00000 */
[----:B------:R-:W-:Y:S01]  /*0290*/  IMAD.MOV.U32 R0, RZ, RZ, R9 ;  /* 0x000000ffff007224 */ /* 0x000fe200078e0009 */
[----:B------:R-:W-:Y:S06]  /*02a0*/  BRA `(.L_x_2) ;  /* 0x0000000000107947 */ /* 0x000fec0003800000 */
.L_x_1:
[----:B------:R-:W-:Y:S01]  /*02b0*/  FMUL.FTZ R0, R9, R4 ;  /* 0x0000000409007220 */ /* 0x000fe20000410000 */
[----:B------:R-:W-:-:S03]  /*02c0*/  FMUL.FTZ R4, R4, 0.5 ;  /* 0x3f00000004047820 */ /* 0x000fc60000410000 */
[----:B------:R-:W-:-:S04]  /*02d0*/  FFMA R9, -R0, R0, R9 ;  /* 0x0000000000097223 */ /* 0x000fc80000000109 */
[----:B------:R-:W-:-:S07]  /*02e0*/  FFMA R0, R9, R4, R0 ;  /* 0x0000000409007223 */ /* 0x000fce0000000000 */
.L_x_2:
[----:B------:R-:W-:Y:S05]  /*02f0*/  BSYNC.RECONVERGENT B0 ;  /* 0x0000000000007941 */ /* 0x000fea0003800200 */
.L_x_0:
[----:B------:R-:W0:Y:S02]  /*0300*/  LDC.64 R12, c[0x4][0x20] ;  /* 0x01000800ff0c7b82 */ /* 0x000e240000000a00 */
[----:B0-----:R-:W2:Y:S06]  /*0310*/  LDG.E R18, desc[UR4][R12.64] ;  /* 0x000000040c127981 */ /* 0x001eac000c1e1900 */
[----:B------:R-:W0:Y:S02]  /*0320*/  LDC.64 R10, c[0x4][0x38] ;  /* 0x01000e00ff0a7b82 */ /* 0x000e240000000a00 */
[----:B0-----:R-:W3:Y:S01]  /*0330*/  LDG.E R9, desc[UR4][R10.64] ;  /* 0x000000040a097981 */ /* 0x001ee2000c1e1900 */
[----:B------:R-:W-:-:S02]  /*0340*/  IMAD.MOV.U32 R16, RZ, RZ, 0x0 ;  /* 0x00000000ff107424 */ /* 0x000fc400078e00ff */
[----:B------:R-:W-:Y:S01]  /*0350*/  IMAD.MOV.U32 R17, RZ, RZ, 0x3fd80000 ;  /* 0x3fd80000ff117424 */ /* 0x000fe200078e00ff */
[----:B--2---:R-:W0:Y:S02]  /*0360*/  F2F.F64.F32 R2, R18 ;  /* 0x0000001200027310 */ /* 0x004e240000201800 */
[----:B0-----:R-:W-:-:S06]  /*0370*/  DADD R2, R2, R2 ;  /* 0x0000000002027229 */ /* 0x001fcc0000000002 */
[----:B------:R-:W0:Y:S04]  /*0380*/  MUFU.RSQ64H R5, R3 ;  /* 0x0000000300057308 */ /* 0x000e280000001c00 */
[----:B------:R-:W-:Y:S02]  /*0390*/  VIADD R4, R3, 0xfcb00000 ;  /* 0xfcb0000003047836 */ /* 0x000fe40000000000 */
[----:B---3--:R-:W-:-:S03]  /*03a0*/  FADD R0, -R9, R0 ;  /* 0x0000000009007221 */ /* 0x008fc60000000100 */
[----:B------:R-:W-:Y:S01]  /*03b0*/  ISETP.GE.U32.AND P0, PT, R4, 0x7ca00000, PT ;  /* 0x7ca000000400780c */ /* 0x000fe20003f06070 */
[----:B0-----:R-:W-:-:S08]  /*03c0*/  DMUL R14, R4, R4 ;  /* 0x00000004040e7228 */ /* 0x001fd00000000000 */
[----:B------:R-:W-:-:S08]  /*03d0*/  DFMA R14, R2, -R14, 1 ;  /* 0x3ff00000020e742b */ /* 0x000fd0000000080e */
[----:B------:R-:W-:Y:S02]  /*03e0*/  DFMA R16, R14, R16, 0.5 ;  /* 0x3fe000000e10742b */ /* 0x000fe40000000010 */
[----:B------:R-:W-:-:S08]  /*03f0*/  DMUL R14, R4, R14 ;  /* 0x0000000e040e7228 */ /* 0x000fd00000000000 */
[----:B------:R-:W-:-:S08]  /*0400*/  DFMA R16, R16, R14, R4 ;  /* 0x0000000e1010722b */ /* 0x000fd00000000004 */
[----:B------:R-:W-:Y:S02]  /*0410*/  DMUL R12, R2, R16 ;  /* 0x00000010020c7228 */ /* 0x000fe40000000000 */
[----:B------:R-:W-:Y:S01]  /*0420*/  VIADD R19, R17, 0xfff00000 ;  /* 0xfff0000011137836 */ /* 0x000fe20000000000 */
[----:B------:R-:W-:-:S05]  /*0430*/  MOV R18, R16 ;  /* 0x0000001000127202 */ /* 0x000fca0000000f00 */
[----:B------:R-:W-:-:S08]  /*0440*/  DFMA R14, R12, -R12, R2 ;  /* 0x8000000c0c0e722b */ /* 0x000fd00000000002 */
[----:B------:R-:W-:Y:S01]  /*0450*/  DFMA R10, R14, R18, R12 ;  /* 0x000000120e0a722b */ /* 0x000fe2000000000c */
[----:B------:R-:W-:Y:S10]  /*0460*/  @!P0 BRA `(.L_x_3) ;  /* 0x0000000000108947 */ /* 0x000ff40003800000 */
[----:B------:R-:W-:-:S07]  /*0470*/  MOV R10, 0x490 ;  /* 0x00000490000a7802 */ /* 0x000fce0000000f00 */
[----:B------:R-:W-:Y:S05]  /*0480*/  CALL.REL.NOINC `($__internal_1_$__cuda_sm20_dsqrt_rn_f64_mediumpath_v1) ;  /* 0x0000000c00b87944 */ /* 0x000fea0003c00000 */
[----:B------:R-:W-:Y:S02]  /*0490*/  IMAD.MOV.U32 R10, RZ, RZ, R4 ;  /* 0x000000ffff0a7224 */ /* 0x000fe400078e0004 */
[----:B------:R-:W-:-:S07]  /*04a0*/  IMAD.MOV.U32 R11, RZ, RZ, R5 ;  /* 0x000000ffff0b7224 */ /* 0x000fce00078e0005 */
.L_x_3:
[----:B------:R-:W0:Y:S02]  /*04b0*/  LDC.64 R2, c[0x4][0x18] ;  /* 0x01000600ff027b82 */ /* 0x000e240000000a00 */
[----:B0-----:R-:W2:Y:S01]  /*04c0*/  LDG.E R9, desc[UR4][R2.64] ;  /* 0x0000000402097981 */ /* 0x001ea2000c1e1900 */
[----:B------:R-:W-:Y:S01]  /*04d0*/  IMAD.MOV.U32 R12, RZ, RZ, 0x1 ;  /* 0x00000001ff0c7424 */ /* 0x000fe200078e00ff */
[----:B------:R-:W-:Y:S01]  /*04e0*/  FSETP.GEU.AND P1, PT, |R11|, 6.5827683646048100446e-37, PT ;  /* 0x036000000b00780b */ /* 0x000fe20003f2e200 */
[----:B--2---:R-:W0:Y:S02]  /*04f0*/  F2F.F64.F32 R4, R9 ;  /* 0x0000000900047310 */ /* 0x004e240000201800 */
[----:B0-----:R-:W-:-:S06]  /*0500*/  DADD R4, R4, R4 ;  /* 0x0000000004047229 */ /* 0x001fcc0000000004 */
[----:B------:R-:W0:Y:S02]  /*0510*/  MUFU.RCP64H R13, R5 ;  /* 0x00000005000d7308 */ /* 0x000e240000001800 */
[----:B0-----:R-:W-:-:S08]  /*0520*/  DFMA R14, -R4, R12, 1 ;  /* 0x3ff00000040e742b */ /* 0x001fd0000000010c */
[----:B------:R-:W-:-:S08]  /*0530*/  DFMA R14, R14, R14, R14 ;  /* 0x0000000e0e0e722b */ /* 0x000fd0000000000e */
[----:B------:R-:W-:-:S08]  /*0540*/  DFMA R14, R12, R14, R12 ;  /* 0x0000000e0c0e722b */ /* 0x000fd0000000000c */
[----:B------:R-:W-:-:S08]  /*0550*/  DFMA R12, -R4, R14, 1 ;  /* 0x3ff00000040c742b */ /* 0x000fd0000000010e */
[----:B------:R-:W-:-:S08]  /*0560*/  DFMA R12, R14, R12, R14 ;  /* 0x0000000c0e0c722b */ /* 0x000fd0000000000e */
[----:B------:R-:W-:-:S08]  /*0570*/  DMUL R14, R12, R10 ;  /* 0x0000000a0c0e7228 */ /* 0x000fd00000000000 */
[----:B------:R-:W-:-:S08]  /*0580*/  DFMA R2, -R4, R14, R10 ;  /* 0x0000000e0402722b */ /* 0x000fd0000000010a */
[----:B------:R-:W-:-:S10]  /*0590*/  DFMA R2, R12, R2, R14 ;  /* 0x000000020c02722b */ /* 0x000fd4000000000e */
[----:B------:R-:W-:-:S05]  /*05a0*/  FFMA R9, RZ, R5, R3 ;  /* 0x00000005ff097223 */ /* 0x000fca0000000003 */
[----:B------:R-:W-:-:S13]  /*05b0*/  FSETP.GT.AND P0, PT, |R9|, 1.469367938527859385e-39, PT ;  /* 0x001000000900780b */ /* 0x000fda0003f04200 */
[----:B------:R-:W-:Y:S05]  /*05c0*/  @P0 BRA P1, `(.L_x_4) ;  /* 0x0000000000100947 */ /* 0x000fea0000800000 */
[----:B------:R-:W-:Y:S01]  /*05d0*/  IMAD.MOV.U32 R9, RZ, RZ, R10 ;  /* 0x000000ffff097224 */ /* 0x000fe200078e000a */
[----:B------:R-:W-:Y:S01]  /*05e0*/  MOV R14, 0x610 ;  /* 0x00000610000e7802 */ /* 0x000fe20000000f00 */
[----:B------:R-:W-:-:S07]  /*05f0*/  IMAD.MOV.U32 R18, RZ, RZ, R11 ;  /* 0x000000ffff127224 */ /* 0x000fce00078e000b */
[----:B------:R-:W-:Y:S05]  /*0600*/  CALL.REL.NOINC `($__internal_0_$__cuda_sm20_div_rn_f64_full) ;  /* 0x0000000400d87944 */ /* 0x000fea0003c00000 */
.L_x_4:
[----:B------:R-:W0:Y:S01]  /*0610*/  F2F.F64.F32 R4, R0 ;  /* 0x0000000000047310 */ /* 0x000e220000201800 */
[----:B------:R-:W-:Y:S01]  /*0620*/  UMOV UR6, 0x24dd2f1a ;  /* 0x24dd2f1a00067882 */ /* 0x000fe20000000000 */
[----:B------:R-:W-:Y:S01]  /*0630*/  UMOV UR7, 0x3fe4f922 ;  /* 0x3fe4f92200077882 */ /* 0x000fe20000000000 */
[----:B------:R-:W-:Y:S01]  /*0640*/  BSSY.RECONVERGENT B0, `(.L_x_5) ;  /* 0x0000062000007945 */ /* 0x000fe20003800200 */
[----:B0-----:R-:W-:-:S10]  /*0650*/  DMUL R2, R4, R2 ;  /* 0x0000000204027228 */ /* 0x001fd40000000000 */
[----:B------:R-:W-:Y:S02]  /*0660*/  LOP3.LUT R5, R3, 0x7fffffff, RZ, 0xc0, !PT ;  /* 0x7fffffff03057812 */ /* 0x000fe400078ec0ff */
[----:B------:R-:W-:-:S06]  /*0670*/  MOV R4, R2 ;  /* 0x0000000200047202 */ /* 0x000fcc0000000f00 */
[----:B------:R-:W-:-:S14]  /*0680*/  DSETP.GE.AND P0, PT, R4, UR6, PT ;  /* 0x0000000604007e2a */ /* 0x000fdc000bf06000 */
[----:B------:R-:W-:Y:S05]  /*0690*/  @!P0 BRA `(.L_x_6) ;  /* 0x0000000000e48947 */ /* 0x000fea0003800000 */
[----:B------:R-:W-:Y:S01]  /*06a0*/  DADD R12, R4, R4 ;  /* 0x00000000040c7229 */ /* 0x000fe20000000004 */
[----:B------:R-:W-:Y:S01]  /*06b0*/  UMOV UR6, 0xfefa39ef ;  /* 0xfefa39ef00067882 */ /* 0x000fe20000000000 */
[----:B------:R-:W-:Y:S01]  /*06c0*/  UMOV UR7, 0x3fe62e42 ;  /* 0x3fe62e4200077882 */ /* 0x000fe20000000000 */
[----:B------:R-:W-:Y:S01]  /*06d0*/  IMAD.MOV.U32 R14, RZ, RZ, -0x7649667 ;  /* 0xf89b6999ff0e7424 */ /* 0x000fe200078e00ff */
[----:B------:R-:W-:Y:S01]  /*06e0*/  ISETP.GT.U32.AND P0, PT, R5, 0x40330fc1, PT ;  /* 0x40330fc10500780c */ /* 0x000fe20003f04070 */
[----:B------:R-:W-:Y:S01]  /*06f0*/  IMAD.MOV.U32 R15, RZ, RZ, 0x3e928a27 ;  /* 0x3e928a27ff0f7424 */ /* 0x000fe200078e00ff */
[----:B------:R-:W0:Y:S02]  /*0700*/  F2F.F32.F64 R0, R12 ;  /* 0x0000000c00007310 */ /* 0x000e240000301000 */
[----:B0-----:R-:W-:-:S06]  /*0710*/  FMUL R0, R0, 1.4426950216293334961 ;  /* 0x3fb8aa3b00007820 */ /* 0x001fcc0000400000 */
[----:B------:R-:W0:Y:S08]  /*0720*/  FRND R0, R0 ;  /* 0x0000000000007307 */ /* 0x000e300000201000 */
[----:B0-----:R0:W1:Y:S08]  /*0730*/  F2F.F64.F32 R10, R0 ;  /* 0x00000000000a7310 */ /* 0x0010700000201800 */
[----:B0-----:R-:W0:Y:S01]  /*0740*/  MUFU.EX2 R0, R0 ;  /* 0x0000000000007308 */ /* 0x001e220000000800 */
[----:B-1----:R-:W-:Y:S01]  /*0750*/  DFMA R10, R10, -UR6, R12 ;  /* 0x800000060a0a7c2b */ /* 0x002fe2000800000c */
[----:B------:R-:W-:Y:S01]  /*0760*/  UMOV UR6, 0xa4741b81 ;  /* 0xa4741b8100067882 */ /* 0x000fe20000000000 */
[----:B------:R-:W-:-:S06]  /*0770*/  UMOV UR7, 0x3e5ae904 ;  /* 0x3e5ae90400077882 */ /* 0x000fcc0000000000 */
[C---:B------:R-:W-:Y:S01]  /*0780*/  DFMA R14, R10.reuse, UR6, R14 ;  /* 0x000000060a0e7c2b */ /* 0x040fe2000800000e */
[----:B------:R-:W-:Y:S01]  /*0790*/  UMOV UR6, 0x15ff7e07 ;  /* 0x15ff7e0700067882 */ /* 0x000fe20000000000 */
[----:B------:R-:W-:Y:S01]  /*07a0*/  UMOV UR7, 0x3ec71de7 ;  /* 0x3ec71de700077882 */ /* 0x000fe20000000000 */
[----:B0-----:R-:W0:Y:S05]  /*07b0*/  F2F.F64.F32 R12, R0 ;  /* 0x00000000000c7310 */ /* 0x001e2a0000201800 */
[----:B------:R-:W-:Y:S01]  /*07c0*/  DFMA R14, R10, R14, UR6 ;  /* 0x000000060a0e7e2b */ /* 0x000fe2000800000e */
[----:B------:R-:W-:Y:S01]  /*07d0*/  UMOV UR6, 0x6b0ac45a ;  /* 0x6b0ac45a00067882 */ /* 0x000fe20000000000 */
[----:B------:R-:W-:-:S06]  /*07e0*/  UMOV UR7, 0x3efa019a ;  /* 0x3efa019a00077882 */ /* 0x000fcc0000000000 */
[----:B------:R-:W-:Y:S01]  /*07f0*/  DFMA R14, R10, R14, UR6 ;  /* 0x000000060a0e7e2b */ /* 0x000fe2000800000e */
[----:B------:R-:W-:Y:S01]  /*0800*/  UMOV UR6, 0x17eed94f ;  /* 0x17eed94f00067882 */ /* 0x000fe20000000000 */
[----:B------:R-:W-:Y:S01]  /*0810*/  UMOV UR7, 0x3f2a01a0 ;  /* 0x3f2a01a000077882 */ /* 0x000fe20000000000 */
[----:B0-----:R-:W-:-:S05]  /*0820*/  DADD R16, -R12, 1 ;  /* 0x3ff000000c107429 */ /* 0x001fca0000000100 */
[----:B------:R-:W-:Y:S01]  /*0830*/  DFMA R14, R10, R14, UR6 ;  /* 0x000000060a0e7e2b */ /* 0x000fe2000800000e */
[----:B------:R-:W-:Y:S01]  /*0840*/  UMOV UR6, 0x17f2a71b ;  /* 0x17f2a71b00067882 */ /* 0x000fe20000000000 */
[----:B------:R-:W-:-:S06]  /*0850*/  UMOV UR7, 0x3f56c16c ;  /* 0x3f56c16c00077882 */ /* 0x000fcc0000000000 */
        /* <DEDUP_REMOVED lines=12> */
[----:B------:R-:W-:-:S08]  /*0920*/  DFMA R14, R10, R14, UR6 ;  /* 0x000000060a0e7e2b */ /* 0x000fd0000800000e */
[----:B------:R-:W-:-:S08]  /*0930*/  DMUL R14, R10, R14 ;  /* 0x0000000e0a0e7228 */ /* 0x000fd00000000000 */
[----:B------:R-:W-:Y:S01]  /*0940*/  DFMA R14, R10, R14, R10 ;  /* 0x0000000e0a0e722b */ /* 0x000fe2000000000a */
[----:B------:R-:W-:-:S07]  /*0950*/  IMAD.MOV.U32 R10, RZ, RZ, RZ ;  /* 0x000000ffff0a7224 */ /* 0x000fce00078e00ff */
[----:B------:R-:W-:-:S08]  /*0960*/  DFMA R14, -R14, R12, R16 ;  /* 0x0000000c0e0e722b */ /* 0x000fd00000000110 */
[----:B------:R-:W-:-:S06]  /*0970*/  DADD R14, -R14, 2 ;  /* 0x400000000e0e7429 */ /* 0x000fcc0000000100 */
[----:B------:R-:W0:Y:S02]  /*0980*/  MUFU.RCP64H R11, R15 ;  /* 0x0000000f000b7308 */ /* 0x000e240000001800 */
[----:B0-----:R-:W-:-:S08]  /*0990*/  DFMA R12, -R14, R10, 1 ;  /* 0x3ff000000e0c742b */ /* 0x001fd0000000010a */
[----:B------:R-:W-:-:S08]  /*09a0*/  DFMA R12, R12, R12, R12 ;  /* 0x0000000c0c0c722b */ /* 0x000fd0000000000c */
[----:B------:R-:W-:Y:S01]  /*09b0*/  DFMA R12, R10, R12, R10 ;  /* 0x0000000c0a0c722b */ /* 0x000fe2000000000a */
[----:B------:R-:W-:Y:S01]  /*09c0*/  IMAD.MOV.U32 R10, RZ, RZ, 0x0 ;  /* 0x00000000ff0a7424 */ /* 0x000fe200078e00ff */
[----:B------:R-:W-:-:S06]  /*09d0*/  MOV R11, 0x40000000 ;  /* 0x40000000000b7802 */ /* 0x000fcc0000000f00 */
[----:B------:R-:W-:-:S10]  /*09e0*/  DFMA R12, R12, -R10, 1 ;  /* 0x3ff000000c0c742b */ /* 0x000fd4000000080a */
[----:B------:R-:W-:Y:S02]  /*09f0*/  FSEL R5, R13, 1.875, !P0 ;  /* 0x3ff000000d057808 */ /* 0x000fe40004000000 */
[----:B------:R-:W-:Y:S02]  /*0a00*/  FSEL R2, R12, RZ, !P0 ;  /* 0x000000ff0c027208 */ /* 0x000fe40004000000 */
[----:B------:R-:W-:Y:S01]  /*0a10*/  LOP3.LUT R3, R5, 0x80000000, R3, 0xb8, !PT ;  /* 0x8000000005037812 */ /* 0x000fe200078eb803 */
[----:B------:R-:W-:Y:S06]  /*0a20*/  BRA `(.L_x_7) ;  /* 0x00000000008c7947 */ /* 0x000fec0003800000 */
.L_x_6:
[----:B------:R-:W-:Y:S01]  /*0a30*/  DMUL R4, R2, R2 ;  /* 0x0000000202047228 */ /* 0x000fe20000000000 */
[----:B------:R-:W-:Y:S01]  /*0a40*/  IMAD.MOV.U32 R10, RZ, RZ, 0x420afc3d ;  /* 0x420afc3dff0a7424 */ /* 0x000fe200078e00ff */
[----:B------:R-:W-:Y:S01]  /*0a50*/  UMOV UR6, 0xe2f5e964 ;  /* 0xe2f5e96400067882 */ /* 0x000fe20000000000 */
[----:B------:R-:W-:Y:S01]  /*0a60*/  IMAD.MOV.U32 R11, RZ, RZ, 0x3f14359f ;  /* 0x3f14359fff0b7424 */ /* 0x000fe200078e00ff */
[----:B------:R-:W-:-:S05]  /*0a70*/  UMOV UR7, 0x3ef0bc46 ;  /* 0x3ef0bc4600077882 */ /* 0x000fca0000000000 */
[----:B------:R-:W-:Y:S01]  /*0a80*/  DFMA R10, R4, -UR6, R10 ;  /* 0x80000006040a7c2b */ /* 0x000fe2000800000a */
[----:B------:R-:W-:Y:S01]  /*0a90*/  UMOV UR6, 0x728c5d84 ;  /* 0x728c5d8400067882 */ /* 0x000fe20000000000 */
[----:B------:R-:W-:-:S06]  /*0aa0*/  UMOV UR7, 0x3f2df9f0 ;  /* 0x3f2df9f000077882 */ /* 0x000fcc0000000000 */
[----:B------:R-:W-:Y:S01]  /*0ab0*/  DFMA R10, R4, R10, -UR6 ;  /* 0x80000006040a7e2b */ /* 0x000fe2000800000a */
[----:B------:R-:W-:Y:S01]  /*0ac0*/  UMOV UR6, 0xcec4f033 ;  /* 0xcec4f03300067882 */ /* 0x000fe20000000000 */
[----:B------:R-:W-:-:S06]  /*0ad0*/  UMOV UR7, 0x3f4337d1 ;  /* 0x3f4337d100077882 */ /* 0x000fcc0000000000 */
[----:B------:R-:W-:Y:S01]  /*0ae0*/  DFMA R10, R4, R10, UR6 ;  /* 0x00000006040a7e2b */ /* 0x000fe2000800000a */
        /* <DEDUP_REMOVED lines=20> */
[----:B------:R-:W-:-:S08]  /*0c30*/  DFMA R10, R4, R10, -UR6 ;  /* 0x80000006040a7e2b */ /* 0x000fd0000800000a */
[----:B------:R-:W-:-:S08]  /*0c40*/  DFMA R10, R4, R10, RZ ;  /* 0x0000000a040a722b */ /* 0x000fd000000000ff */
[----:B------:R-:W-:-:S11]  /*0c50*/  DFMA R2, R2, R10, R2 ;  /* 0x0000000a0202722b */ /* 0x000fd60000000002 */
.L_x_7:
[----:B------:R-:W-:Y:S05]  /*0c60*/  BSYNC.RECONVERGENT B0 ;  /* 0x0000000000007941 */ /* 0x000fea0003800200 */
.L_x_5:
[----:B------:R-:W-:Y:S01]  /*0c70*/  DADD R2, -R2, 1 ;  /* 0x3ff0000002027429 */ /* 0x000fe20000000100 */
[----:B------:R-:W0:Y:S01]  /*0c80*/  LDC.64 R4, c[0x0][0x380] ;  /* 0x0000e000ff047b82 */ /* 0x000e220000000a00 */
[----:B------:R-:W-:Y:S01]  /*0c90*/  MOV R0, 0x0 ;  /* 0x0000000000007802 */ /* 0x000fe20000000f00 */
[----:B------:R-:W1:Y:S05]  /*0ca0*/  LDCU.64 UR6, c[0x4][0x40] ;  /* 0x01000800ff0677ac */ /* 0x000e6a0008000a00 */
[----:B------:R-:W-:Y:S01]  /*0cb0*/  DMUL R2, R2, 0.5 ;  /* 0x3fe0000002027828 */ /* 0x000fe20000000000 */
[----:B------:R2:W3:Y:S09]  /*0cc0*/  LDC.64 R12, c[0x4][R0] ;  /* 0x01000000000c7b82 */ /* 0x0004f20000000a00 */
[----:B------:R-:W4:Y:S01]  /*0cd0*/  F2F.F32.F64 R2, R2 ;  /* 0x0000000200027310 */ /* 0x000f220000301000 */
[----:B0-----:R-:W-:-:S04]  /*0ce0*/  IMAD.WIDE R8, R8, 0x4, R4 ;  /* 0x0000000408087825 */ /* 0x001fc800078e0204 */
[----:B-1----:R-:W-:Y:S02]  /*0cf0*/  IMAD.U32 R4, RZ, RZ, UR6 ;  /* 0x00000006ff047e24 */ /* 0x002fe4000f8e00ff */
[----:B------:R-:W-:Y:S01]  /*0d00*/  IMAD.U32 R5, RZ, RZ, UR7 ;  /* 0x00000007ff057e24 */ /* 0x000fe2000f8e00ff */
[----:B----4-:R-:W0:Y:S01]  /*0d10*/  F2F.F64.F32 R10, R2 ;  /* 0x00000002000a7310 */ /* 0x010e220000201800 */
[----:B------:R2:W-:Y:S04]  /*0d20*/  STG.E desc[UR4][R8.64], R2 ;  /* 0x0000000208007986 */ /* 0x0005e8000c101904 */
[----:B0--3--:R2:W-:Y:S02]  /*0d30*/  STL.64 [R1], R10 ;  /* 0x0000000a01007387 */ /* 0x0095e40000100a00 */
[----:B------:R-:W-:-:S07]  /*0d40*/  LEPC R20, `(.L_x_8) ;  /* 0x000000001014794e */ /* 0x000fce0000000000 */
[----:B--2---:R-:W-:Y:S05]  /*0d50*/  CALL.ABS.NOINC R12 ;  /* 0x000000000c007343 */ /* 0x004fea0003c00000 */
.L_x_8:
[----:B------:R-:W-:Y:S05]  /*0d60*/  EXIT ;  /* 0x000000000000794d */ /* 0x000fea0003800000 */
        .weak           $__internal_0_$__cuda_sm20_div_rn_f64_full
        .type           $__internal_0_$__cuda_sm20_div_rn_f64_full,@function
        .size           $__internal_0_$__cuda_sm20_div_rn_f64_full,($__internal_1_$__cuda_sm20_dsqrt_rn_f64_mediumpath_v1 - $__internal_0_$__cuda_sm20_div_rn_f64_full)
$__internal_0_$__cuda_sm20_div_rn_f64_full:
[C---:B------:R-:W-:Y:S01]  /*0d70*/  FSETP.GEU.AND P0, PT, |R5|.reuse, 1.469367938527859385e-39, PT ;  /* 0x001000000500780b */ /* 0x040fe20003f0e200 */
[----:B------:R-:W-:Y:S01]  /*0d80*/  IMAD.MOV.U32 R11, RZ, RZ, R5 ;  /* 0x000000ffff0b7224 */ /* 0x000fe200078e0005 */
[C---:B------:R-:W-:Y:S01]  /*0d90*/  LOP3.LUT R2, R5.reuse, 0x800fffff, RZ, 0xc0, !PT ;  /* 0x800fffff05027812 */ /* 0x040fe200078ec0ff */
[----:B------:R-:W-:Y:S01]  /*0da0*/  IMAD.MOV.U32 R16, RZ, RZ, 0x1 ;  /* 0x00000001ff107424 */ /* 0x000fe200078e00ff */
[----:B------:R-:W-:Y:S01]  /*0db0*/  MOV R10, R4 ;  /* 0x00000004000a7202 */ /* 0x000fe20000000f00 */
[----:B------:R-:W-:Y:S01]  /*0dc0*/  IMAD.MOV.U32 R15, RZ, RZ, 0x1ca00000 ;  /* 0x1ca00000ff0f7424 */ /* 0x000fe200078e00ff */
[----:B------:R-:W-:Y:S01]  /*0dd0*/  LOP3.LUT R3, R2, 0x3ff00000, RZ, 0xfc, !PT ;  /* 0x3ff0000002037812 */ /* 0x000fe200078efcff */
[----:B------:R-:W-:Y:S01]  /*0de0*/  IMAD.MOV.U32 R2, RZ, RZ, R4 ;  /* 0x000000ffff027224 */ /* 0x000fe200078e0004 */
[----:B------:R-:W-:Y:S01]  /*0df0*/  LOP3.LUT R20, R5, 0x7ff00000, RZ, 0xc0, !PT ;  /* 0x7ff0000005147812 */ /* 0x000fe200078ec0ff */
[----:B------:R-:W-:Y:S01]  /*0e00*/  IMAD.MOV.U32 R4, RZ, RZ, R9 ;  /* 0x000000ffff047224 */ /* 0x000fe200078e0009 */
[----:B------:R-:W-:-:S03]  /*0e10*/  MOV R5, R18 ;  /* 0x0000001200057202 */ /* 0x000fc60000000f00 */
[----:B------:R-:W-:Y:S01]  /*0e20*/  @!P0 DMUL R2, R10, 8.98846567431157953865e+307 ;  /* 0x7fe000000a028828 */ /* 0x000fe20000000000 */
[----:B------:R-:W-:-:S04]  /*0e30*/  LOP3.LUT R9, R5, 0x7ff00000, RZ, 0xc0, !PT ;  /* 0x7ff0000005097812 */ /* 0x000fc800078ec0ff */
[----:B------:R-:W-:Y:S01]  /*0e40*/  ISETP.GE.U32.AND P1, PT, R9, R20, PT ;  /* 0x000000140900720c */ /* 0x000fe20003f26070 */
[----:B------:R-:W0:Y:S01]  /*0e50*/  MUFU.RCP64H R17, R3 ;  /* 0x0000000300117308 */ /* 0x000e220000001800 */
[----:B------:R-:W-:Y:S01]  /*0e60*/  IMAD.MOV.U32 R22, RZ, RZ, R9 ;  /* 0x000000ffff167224 */ /* 0x000fe200078e0009 */
[----:B0-----:R-:W-:-:S08]  /*0e70*/  DFMA R12, R16, -R2, 1 ;  /* 0x3ff00000100c742b */ /* 0x001fd00000000802 */
[----:B------:R-:W-:-:S08]  /*0e80*/  DFMA R12, R12, R12, R12 ;  /* 0x0000000c0c0c722b */ /* 0x000fd0000000000c */
[----:B------:R-:W-:Y:S01]  /*0e90*/  DFMA R16, R16, R12, R16 ;  /* 0x0000000c1010722b */ /* 0x000fe20000000010 */
[----:B------:R-:W-:Y:S01]  /*0ea0*/  SEL R13, R15, 0x63400000, !P1 ;  /* 0x634000000f0d7807 */ /* 0x000fe20004800000 */
[----:B------:R-:W-:Y:S01]  /*0eb0*/  IMAD.MOV.U32 R12, RZ, RZ, R4 ;  /* 0x000000ffff0c7224 */ /* 0x000fe200078e0004 */
[----:B------:R-:W-:Y:S02]  /*0ec0*/  FSETP.GEU.AND P1, PT, |R5|, 1.469367938527859385e-39, PT ;  /* 0x001000000500780b */ /* 0x000fe40003f2e200 */
[----:B------:R-:W-:-:S03]  /*0ed0*/  LOP3.LUT R13, R13, 0x800fffff, R5, 0xf8, !PT ;  /* 0x800fffff0d0d7812 */ /* 0x000fc600078ef805 */
[----:B------:R-:W-:-:S08]  /*0ee0*/  DFMA R18, R16, -R2, 1 ;  /* 0x3ff000001012742b */ /* 0x000fd00000000802 */
[----:B------:R-:W-:Y:S01]  /*0ef0*/  DFMA R16, R16, R18, R16 ;  /* 0x000000121010722b */ /* 0x000fe20000000010 */
[----:B------:R-:W-:Y:S10]  /*0f00*/  @P1 BRA `(.L_x_9) ;  /* 0x0000000000201947 */ /* 0x000ff40003800000 */
[----:B------:R-:W-:-:S04]  /*0f10*/  LOP3.LUT R18, R11, 0x7ff00000, RZ, 0xc0, !PT ;  /* 0x7ff000000b127812 */ /* 0x000fc800078ec0ff */
[----:B------:R-:W-:Y:S01]  /*0f20*/  ISETP.GE.U32.AND P1, PT, R9, R18, PT ;  /* 0x000000120900720c */ /* 0x000fe20003f26070 */
[----:B------:R-:W-:-:S03]  /*0f30*/  IMAD.MOV.U32 R18, RZ, RZ, RZ ;  /* 0x000000ffff127224 */ /* 0x000fc600078e00ff */
[----:B------:R-:W-:-:S04]  /*0f40*/  SEL R19, R15, 0x63400000, !P1 ;  /* 0x634000000f137807 */ /* 0x000fc80004800000 */
[----:B------:R-:W-:-:S04]  /*0f50*/  LOP3.LUT R19, R19, 0x80000000, R5, 0xf8, !PT ;  /* 0x8000000013137812 */ /* 0x000fc800078ef805 */
[----:B------:R-:W-:-:S06]  /*0f60*/  LOP3.LUT R19, R19, 0x100000, RZ, 0xfc, !PT ;  /* 0x0010000013137812 */ /* 0x000fcc00078efcff */
[----:B------:R-:W-:-:S10]  /*0f70*/  DFMA R12, R12, 2, -R18 ;  /* 0x400000000c0c782b */ /* 0x000fd40000000812 */
[----:B------:R-:W-:-:S07]  /*0f80*/  LOP3.LUT R22, R13, 0x7ff00000, RZ, 0xc0, !PT ;  /* 0x7ff000000d167812 */ /* 0x000fce00078ec0ff */
.L_x_9:
[----:B------:R-:W-:Y:S01]  /*0f90*/  MOV R23, R20 ;  /* 0x0000001400177202 */ /* 0x000fe20000000f00 */
[----:B------:R-:W-:Y:S01]  /*0fa0*/  VIADD R24, R22, 0xffffffff ;  /* 0xffffffff16187836 */ /* 0x000fe20000000000 */
[----:B------:R-:W-:Y:S01]  /*0fb0*/  @!P0 LOP3.LUT R23, R3, 0x7ff00000, RZ, 0xc0, !PT ;  /* 0x7ff0000003178812 */ /* 0x000fe200078ec0ff */
[----:B------:R-:W-:-:S03]  /*0fc0*/  DMUL R18, R16, R12 ;  /* 0x0000000c10127228 */ /* 0x000fc60000000000 */
[----:B------:R-:W-:Y:S01]  /*0fd0*/  ISETP.GT.U32.AND P0, PT, R24, 0x7feffffe, PT ;  /* 0x7feffffe1800780c */ /* 0x000fe20003f04070 */
[----:B------:R-:W-:-:S04]  /*0fe0*/  VIADD R25, R23, 0xffffffff ;  /* 0xffffffff17197836 */ /* 0x000fc80000000000 */
[----:B------:R-:W-:Y:S01]  /*0ff0*/  DFMA R20, R18, -R2, R12 ;  /* 0x800000021214722b */ /* 0x000fe2000000000c */
[----:B------:R-:W-:-:S07]  /*1000*/  ISETP.GT.U32.OR P0, PT, R25, 0x7feffffe, P0 ;  /* 0x7feffffe1900780c */ /* 0x000fce0000704470 */
[----:B------:R-:W-:-:S06]  /*1010*/  DFMA R20, R16, R20, R18 ;  /* 0x000000141014722b */ /* 0x000fcc0000000012 */
[----:B------:R-:W-:Y:S05]  /*1020*/  @P0 BRA `(.L_x_10) ;  /* 0x00000000006c0947 */ /* 0x000fea0003800000 */
[----:B------:R-:W-:-:S04]  /*1030*/  LOP3.LUT R16, R11, 0x7ff00000, RZ, 0xc0, !PT ;  /* 0x7ff000000b107812 */ /* 0x000fc800078ec0ff */
[CC--:B------:R-:W-:Y:S02]  /*1040*/  VIADDMNMX R4, R9.reuse, -R16.reuse, 0xb9600000, !PT ;  /* 0xb960000009047446 */ /* 0x0c0fe40007800910 */
[----:B------:R-:W-:Y:S02]  /*1050*/  ISETP.GE.U32.AND P0, PT, R9, R16, PT ;  /* 0x000000100900720c */ /* 0x000fe40003f06070 */
[----:B------:R-:W-:Y:S02]  /*1060*/  VIMNMX R4, PT, PT, R4, 0x46a00000, PT ;  /* 0x46a0000004047848 */ /* 0x000fe40003fe0100 */
[----:B------:R-:W-:-:S05]  /*1070*/  SEL R9, R15, 0x63400000, !P0 ;  /* 0x634000000f097807 */ /* 0x000fca0004000000 */
[----:B------:R-:W-:Y:S01]  /*1080*/  IMAD.IADD R9, R4, 0x1, -R9 ;  /* 0x0000000104097824 */ /* 0x000fe200078e0a09 */
[----:B------:R-:W-:-:S03]  /*1090*/  MOV R4, RZ ;  /* 0x000000ff00047202 */ /* 0x000fc60000000f00 */
[----:B------:R-:W-:-:S06]  /*10a0*/  VIADD R5, R9, 0x7fe00000 ;  /* 0x7fe0000009057836 */ /* 0x000fcc0000000000 */
[----:B------:R-:W-:-:S10]  /*10b0*/  DMUL R16, R20, R4 ;  /* 0x0000000414107228 */ /* 0x000fd40000000000 */
[----:B------:R-:W-:-:S13]  /*10c0*/  FSETP.GTU.AND P0, PT, |R17|, 1.469367938527859385e-39, PT ;  /* 0x001000001100780b */ /* 0x000fda0003f0c200 */
[----:B------:R-:W-:Y:S05]  /*10d0*/  @P0 BRA `(.L_x_11) ;  /* 0x0000000000940947 */ /* 0x000fea0003800000 */
[----:B------:R-:W-:Y:S01]  /*10e0*/  DFMA R2, R20, -R2, R12 ;  /* 0x800000021402722b */ /* 0x000fe2000000000c */
[----:B------:R-:W-:-:S09]  /*10f0*/  IMAD.MOV.U32 R4, RZ, RZ, RZ ;  /* 0x000000ffff047224 */ /* 0x000fd200078e00ff */
[C---:B------:R-:W-:Y:S02]  /*1100*/  FSETP.NEU.AND P0, PT, R3.reuse, RZ, PT ;  /* 0x000000ff0300720b */ /* 0x040fe40003f0d000 */
[----:B------:R-:W-:-:S04]  /*1110*/  LOP3.LUT R11, R3, 0x80000000, R11, 0x48, !PT ;  /* 0x80000000030b7812 */ /* 0x000fc800078e480b */
[----:B------:R-:W-:-:S07]  /*1120*/  LOP3.LUT R5, R11, R5, RZ, 0xfc, !PT ;  /* 0x000000050b057212 */ /* 0x000fce00078efcff */
[----:B------:R-:W-:Y:S05]  /*1130*/  @!P0 BRA `(.L_x_11) ;  /* 0x00000000007c8947 */ /* 0x000fea0003800000 */
[----:B------:R-:W-:Y:S01]  /*1140*/  IMAD.MOV R3, RZ, RZ, -R9 ;  /* 0x000000ffff037224 */ /* 0x000fe200078e0a09 */
[----:B------:R-:W-:Y:S01]  /*1150*/  DMUL.RP R4, R20, R4 ;  /* 0x0000000414047228 */ /* 0x000fe20000008000 */
[----:B------:R-:W-:-:S06]  /*1160*/  IMAD.MOV.U32 R2, RZ, RZ, RZ ;  /* 0x000000ffff027224 */ /* 0x000fcc00078e00ff */
[----:B------:R-:W-:-:S03]  /*1170*/  DFMA R2, R16, -R2, R20 ;  /* 0x800000021002722b */ /* 0x000fc60000000014 */
[----:B------:R-:W-:-:S03]  /*1180*/  LOP3.LUT R11, R5, R11, RZ, 0x3c, !PT ;  /* 0x0000000b050b7212 */ /* 0x000fc600078e3cff */
[----:B------:R-:W-:-:S04]  /*1190*/  IADD3 R2, PT, PT, -R9, -0x43300000, RZ ;  /* 0xbcd0000009027810 */ /* 0x000fc80007ffe1ff */
[----:B------:R-:W-:-:S04]  /*11a0*/  FSETP.NEU.AND P0, PT, |R3|, R2, PT ;  /* 0x000000020300720b */ /* 0x000fc80003f0d200 */
[----:B------:R-:W-:Y:S02]  /*11b0*/  FSEL R16, R4, R16, !P0 ;  /* 0x0000001004107208 */ /* 0x000fe40004000000 */
[----:B------:R-:W-:Y:S01]  /*11c0*/  FSEL R17, R11, R17, !P0 ;  /* 0x000000110b117208 */ /* 0x000fe20004000000 */
[----:B------:R-:W-:Y:S06]  /*11d0*/  BRA `(.L_x_11) ;  /* 0x0000000000547947 */ /* 0x000fec0003800000 */
.L_x_10:
[----:B------:R-:W-:-:S14]  /*11e0*/  DSETP.NAN.AND P0, PT, R4, R4, PT ;  /* 0x000000040400722a */ /* 0x000fdc0003f08000 */
[----:B------:R-:W-:Y:S05]  /*11f0*/  @P0 BRA `(.L_x_12) ;  /* 0x0000000000440947 */ /* 0x000fea0003800000 */
[----:B------:R-:W-:-:S14]  /*1200*/  DSETP.NAN.AND P0, PT, R10, R10, PT ;  /* 0x0000000a0a00722a */ /* 0x000fdc0003f08000 */
[----:B------:R-:W-:Y:S05]  /*1210*/  @P0 BRA `(.L_x_13) ;  /* 0x0000000000300947 */ /* 0x000fea0003800000 */
[----:B------:R-:W-:Y:S01]  /*1220*/  ISETP.NE.AND P0, PT, R22, R23, PT ;  /* 0x000000171600720c */ /* 0x000fe20003f05270 */
[----:B------:R-:W-:Y:S01]  /*1230*/  IMAD.MOV.U32 R16, RZ, RZ, 0x0 ;  /* 0x00000000ff107424 */ /* 0x000fe200078e00ff */
[----:B------:R-:W-:-:S11]  /*1240*/  MOV R17, 0xfff80000 ;  /* 0xfff8000000117802 */ /* 0x000fd60000000f00 */
[----:B------:R-:W-:Y:S05]  /*1250*/  @!P0 BRA `(.L_x_11) ;  /* 0x0000000000348947 */ /* 0x000fea0003800000 */
[----:B------:R-:W-:Y:S02]  /*1260*/  ISETP.NE.AND P0, PT, R22, 0x7ff00000, PT ;  /* 0x7ff000001600780c */ /* 0x000fe40003f05270 */
[----:B------:R-:W-:Y:S02]  /*1270*/  LOP3.LUT R17, R5, 0x80000000, R11, 0x48, !PT ;  /* 0x8000000005117812 */ /* 0x000fe400078e480b */
[----:B------:R-:W-:-:S13]  /*1280*/  ISETP.EQ.OR P0, PT, R23, RZ, !P0 ;  /* 0x000000ff1700720c */ /* 0x000fda0004702670 */
[----:B------:R-:W-:Y:S01]  /*1290*/  @P0 LOP3.LUT R2, R17, 0x7ff00000, RZ, 0xfc, !PT ;  /* 0x7ff0000011020812 */ /* 0x000fe200078efcff */
[----:B------:R-:W-:Y:S02]  /*12a0*/  @!P0 IMAD.MOV.U32 R16, RZ, RZ, RZ ;  /* 0x000000ffff108224 */ /* 0x000fe400078e00ff */
[----:B------:R-:W-:Y:S02]  /*12b0*/  @P0 IMAD.MOV.U32 R16, RZ, RZ, RZ ;  /* 0x000000ffff100224 */ /* 0x000fe400078e00ff */
[----:B------:R-:W-:Y:S01]  /*12c0*/  @P0 IMAD.MOV.U32 R17, RZ, RZ, R2 ;  /* 0x000000ffff110224 */ /* 0x000fe200078e0002 */
[----:B------:R-:W-:Y:S06]  /*12d0*/  BRA `(.L_x_11) ;  /* 0x0000000000147947 */ /* 0x000fec0003800000 */
.L_x_13:
[----:B------:R-:W-:Y:S01]  /*12e0*/  LOP3.LUT R17, R11, 0x80000, RZ, 0xfc, !PT ;  /* 0x000800000b117812 */ /* 0x000fe200078efcff */
[----:B------:R-:W-:Y:S01]  /*12f0*/  IMAD.MOV.U32 R16, RZ, RZ, R10 ;  /* 0x000000ffff107224 */ /* 0x000fe200078e000a */
[----:B------:R-:W-:Y:S06]  /*1300*/  BRA `(.L_x_11) ;  /* 0x0000000000087947 */ /* 0x000fec0003800000 */
.L_x_12:
[----:B------:R-:W-:Y:S02]  /*1310*/  LOP3.LUT R17, R5, 0x80000, RZ, 0xfc, !PT ;  /* 0x0008000005117812 */ /* 0x000fe400078efcff */
[----:B------:R-:W-:-:S07]  /*1320*/  MOV R16, R4 ;  /* 0x0000000400107202 */ /* 0x000fce0000000f00 */
.L_x_11:
[----:B------:R-:W-:Y:S02]  /*1330*/  IMAD.MOV.U32 R15, RZ, RZ, 0x0 ;  /* 0x00000000ff0f7424 */ /* 0x000fe400078e00ff */
[----:B------:R-:W-:Y:S02]  /*1340*/  IMAD.MOV.U32 R2, RZ, RZ, R16 ;  /* 0x000000ffff027224 */ /* 0x000fe400078e0010 */
[----:B------:R-:W-:Y:S01]  /*1350*/  IMAD.MOV.U32 R3, RZ, RZ, R17 ;  /* 0x000000ffff037224 */ /* 0x000fe200078e0011 */
[----:B------:R-:W-:Y:S06]  /*1360*/  RET.REL.NODEC R14 `(_Z10init_fieldPf) ;  /* 0xffffffec0e247950 */ /* 0x000fec0003c3ffff */
        .weak           $__internal_1_$__cuda_sm20_dsqrt_rn_f64_mediumpath_v1
        .type           $__internal_1_$__cuda_sm20_dsqrt_rn_f64_mediumpath_v1,@function
        .size           $__internal_1_$__cuda_sm20_dsqrt_rn_f64_mediumpath_v1,($__internal_2_$__cuda_sm20_sqrt_rn_f32_slowpath - $__internal_1_$__cuda_sm20_dsqrt_rn_f64_mediumpath_v1)
$__internal_1_$__cuda_sm20_dsqrt_rn_f64_mediumpath_v1:
[----:B------:R-:W-:Y:S01]  /*1370*/  ISETP.GE.U32.AND P0, PT, R4, -0x3400000, PT ;  /* 0xfcc000000400780c */ /* 0x000fe20003f06070 */
[----:B------:R-:W-:-:S12]  /*1380*/  IMAD.MOV.U32 R17, RZ, RZ, R19 ;  /* 0x000000ffff117224 */ /* 0x000fd800078e0013 */
[----:B------:R-:W-:Y:S05]  /*1390*/  @!P0 BRA `(.L_x_14) ;  /* 0x0000000000208947 */ /* 0x000fea0003800000 */
[----:B------:R-:W-:-:S10]  /*13a0*/  DFMA.RM R12, R14, R16, R12 ;  /* 0x000000100e0c722b */ /* 0x000fd4000000400c */
[----:B------:R-:W-:-:S04]  /*13b0*/  IADD3 R4, P0, PT, R12, 0x1, RZ ;  /* 0x000000010c047810 */ /* 0x000fc80007f1e0ff */
[----:B------:R-:W-:-:S06]  /*13c0*/  IADD3.X R5, PT, PT, RZ, R13, RZ, P0, !PT ;  /* 0x0000000dff057210 */ /* 0x000fcc00007fe4ff */
[----:B------:R-:W-:-:S08]  /*13d0*/  DFMA.RP R2, -R12, R4, R2 ;  /* 0x000000040c02722b */ /* 0x000fd00000008102 */
[----:B------:R-:W-:-:S06]  /*13e0*/  DSETP.GT.AND P0, PT, R2, RZ, PT ;  /* 0x000000ff0200722a */ /* 0x000fcc0003f04000 */
[----:B------:R-:W-:Y:S02]  /*13f0*/  FSEL R4, R4, R12, P0 ;  /* 0x0000000c04047208 */ /* 0x000fe40000000000 */
[----:B------:R-:W-:Y:S01]  /*1400*/  FSEL R5, R5, R13, P0 ;  /* 0x0000000d05057208 */ /* 0x000fe20000000000 */
[----:B------:R-:W-:Y:S06]  /*1410*/  BRA `(.L_x_15) ;  /* 0x0000000000647947 */ /* 0x000fec0003800000 */
.L_x_14:
[----:B------:R-:W-:-:S14]  /*1420*/  DSETP.NE.AND P0, PT, R2, RZ, PT ;  /* 0x000000ff0200722a */ /* 0x000fdc0003f05000 */
[----:B------:R-:W-:Y:S05]  /*1430*/  @!P0 BRA `(.L_x_16) ;  /* 0x0000000000588947 */ /* 0x000fea0003800000 */
[----:B------:R-:W-:-:S13]  /*1440*/  ISETP.GE.AND P0, PT, R3, RZ, PT ;  /* 0x000000ff0300720c */ /* 0x000fda0003f06270 */
[----:B------:R-:W-:Y:S02]  /*1450*/  @!P0 IMAD.MOV.U32 R4, RZ, RZ, 0x0 ;  /* 0x00000000ff048424 */ /* 0x000fe400078e00ff */
[----:B------:R-:W-:Y:S01]  /*1460*/  @!P0 IMAD.MOV.U32 R5, RZ, RZ, -0x80000 ;  /* 0xfff80000ff058424 */ /* 0x000fe200078e00ff */
[----:B------:R-:W-:Y:S06]  /*1470*/  @!P0 BRA `(.L_x_15) ;  /* 0x00000000004c8947 */ /* 0x000fec0003800000 */
[----:B------:R-:W-:-:S13]  /*1480*/  ISETP.GT.AND P0, PT, R3, 0x7fefffff, PT ;  /* 0x7fefffff0300780c */ /* 0x000fda0003f04270 */
[----:B------:R-:W-:Y:S05]  /*1490*/  @P0 BRA `(.L_x_16) ;  /* 0x0000000000400947 */ /* 0x000fea0003800000 */
[----:B------:R-:W-:Y:S01]  /*14a0*/  DMUL R2, R2, 8.11296384146066816958e+31 ;  /* 0x4690000002027828 */ /* 0x000fe20000000000 */
[----:B------:R-:W-:Y:S01]  /*14b0*/  IMAD.MOV.U32 R4, RZ, RZ, RZ ;  /* 0x000000ffff047224 */ /* 0x000fe200078e00ff */
[----:B------:R-:W-:Y:S01]  /*14c0*/  MOV R15, 0x3fd80000 ;  /* 0x3fd80000000f7802 */ /* 0x000fe20000000f00 */
[----:B------:R-:W-:-:S03]  /*14d0*/  IMAD.MOV.U32 R14, RZ, RZ, 0x0 ;  /* 0x00000000ff0e7424 */ /* 0x000fc600078e00ff */
[----:B------:R-:W0:Y:S02]  /*14e0*/  MUFU.RSQ64H R5, R3 ;  /* 0x0000000300057308 */ /* 0x000e240000001c00 */
[----:B0-----:R-:W-:-:S08]  /*14f0*/  DMUL R12, R4, R4 ;  /* 0x00000004040c7228 */ /* 0x001fd00000000000 */
[----:B------:R-:W-:-:S08]  /*1500*/  DFMA R12, R2, -R12, 1 ;  /* 0x3ff00000020c742b */ /* 0x000fd0000000080c */
[----:B------:R-:W-:Y:S02]  /*1510*/  DFMA R14, R12, R14, 0.5 ;  /* 0x3fe000000c0e742b */ /* 0x000fe4000000000e */
[----:B------:R-:W-:-:S08]  /*1520*/  DMUL R12, R4, R12 ;  /* 0x0000000c040c7228 */ /* 0x000fd00000000000 */
[----:B------:R-:W-:-:S08]  /*1530*/  DFMA R12, R14, R12, R4 ;  /* 0x0000000c0e0c722b */ /* 0x000fd00000000004 */
[----:B------:R-:W-:Y:S02]  /*1540*/  DMUL R4, R2, R12 ;  /* 0x0000000c02047228 */ /* 0x000fe40000000000 */
[----:B------:R-:W-:-:S06]  /*1550*/  VIADD R13, R13, 0xfff00000 ;  /* 0xfff000000d0d7836 */ /* 0x000fcc0000000000 */
[----:B------:R-:W-:-:S08]  /*1560*/  DFMA R14, R4, -R4, R2 ;  /* 0x80000004040e722b */ /* 0x000fd00000000002 */
[----:B------:R-:W-:-:S10]  /*1570*/  DFMA R4, R12, R14, R4 ;  /* 0x0000000e0c04722b */ /* 0x000fd40000000004 */
[----:B------:R-:W-:Y:S01]  /*1580*/  VIADD R5, R5, 0xfcb00000 ;  /* 0xfcb0000005057836 */ /* 0x000fe20000000000 */
[----:B------:R-:W-:Y:S06]  /*1590*/  BRA `(.L_x_15) ;  /* 0x0000000000047947 */ /* 0x000fec0003800000 */
.L_x_16:
[----:B------:R-:W-:-:S11]  /*15a0*/  DADD R4, R2, R2 ;  /* 0x0000000002047229 */ /* 0x000fd60000000002 */
.L_x_15:
[----:B------:R-:W-:-:S04]  /*15b0*/  IMAD.MOV.U32 R11, RZ, RZ, 0x0 ;  /* 0x00000000ff0b7424 */ /* 0x000fc800078e00ff */
[----:B------:R-:W-:Y:S05]  /*15c0*/  RET.REL.NODEC R10 `(_Z10init_fieldPf) ;  /* 0xffffffe80a8c7950 */ /* 0x000fea0003c3ffff */
        .weak           $__internal_2_$__cuda_sm20_sqrt_rn_f32_slowpath
        .type           $__internal_2_$__cuda_sm20_sqrt_rn_f32_slowpath,@function
        .size           $__internal_2_$__cuda_sm20_sqrt_rn_f32_slowpath,(.L_x_32 - $__internal_2_$__cuda_sm20_sqrt_rn_f32_slowpath)
$__internal_2_$__cuda_sm20_sqrt_rn_f32_slowpath:
[----:B------:R-:W-:-:S13]  /*15d0*/  LOP3.LUT P0, RZ, R9, 0x7fffffff, RZ, 0xc0, !PT ;  /* 0x7fffffff09ff7812 */ /* 0x000fda000780c0ff */
[----:B------:R-:W-:Y:S05]  /*15e0*/  @!P0 BRA `(.L_x_17) ;  /* 0x0000000000448947 */ /* 0x000fea0003800000 */
[----:B------:R-:W-:Y:S01]  /*15f0*/  FSETP.GEU.FTZ.AND P0, PT, R9, RZ, PT ;  /* 0x000000ff0900720b */ /* 0x000fe20003f1e000 */
[----:B------:R-:W-:-:S12]  /*1600*/  IMAD.MOV.U32 R0, RZ, RZ, R9 ;  /* 0x000000ffff007224 */ /* 0x000fd800078e0009 */
[----:B------:R-:W-:Y:S01]  /*1610*/  @!P0 MOV R9, 0x7fffffff ;  /* 0x7fffffff00098802 */ /* 0x000fe20000000f00 */
[----:B------:R-:W-:Y:S06]  /*1620*/  @!P0 BRA `(.L_x_17) ;  /* 0x0000000000348947 */ /* 0x000fec0003800000 */
[----:B------:R-:W-:-:S13]  /*1630*/  FSETP.GTU.FTZ.AND P0, PT, |R0|, +INF , PT ;  /* 0x7f8000000000780b */ /* 0x000fda0003f1c200 */
[----:B------:R-:W-:Y:S01]  /*1640*/  @P0 FADD.FTZ R9, R0, 1 ;  /* 0x3f80000000090421 */ /* 0x000fe20000010000 */
[----:B------:R-:W-:Y:S06]  /*1650*/  @P0 BRA `(.L_x_17) ;  /* 0x0000000000280947 */ /* 0x000fec0003800000 */
[----:B------:R-:W-:-:S13]  /*1660*/  FSETP.NEU.FTZ.AND P0, PT, |R0|, +INF , PT ;  /* 0x7f8000000000780b */ /* 0x000fda0003f1d200 */
[----:B------:R-:W-:Y:S01]  /*1670*/  @P0 FFMA R2, R0, 1.84467440737095516160e+19, RZ ;  /* 0x5f80000000020823 */ /* 0x000fe200000000ff */
[----:B------:R-:W-:-:S03]  /*1680*/  @!P0 IMAD.MOV.U32 R9, RZ, RZ, R0 ;  /* 0x000000ffff098224 */ /* 0x000fc600078e0000 */
[----:B------:R-:W0:Y:S02]  /*1690*/  @P0 MUFU.RSQ R3, R2 ;  /* 0x0000000200030308 */ /* 0x000e240000001400 */
[----:B0-----:R-:W-:Y:S01]  /*16a0*/  @P0 FMUL.FTZ R5, R2, R3 ;  /* 0x0000000302050220 */ /* 0x001fe20000410000 */
[----:B------:R-:W-:-:S03]  /*16b0*/  @P0 FMUL.FTZ R3, R3, 0.5 ;  /* 0x3f00000003030820 */ /* 0x000fc60000410000 */
[----:B------:R-:W-:-:S04]  /*16c0*/  @P0 FADD.FTZ R4, -R5, -RZ ;  /* 0x800000ff05040221 */ /* 0x000fc80000010100 */
[----:B------:R-:W-:-:S04]  /*16d0*/  @P0 FFMA R4, R5, R4, R2 ;  /* 0x0000000405040223 */ /* 0x000fc80000000002 */
[----:B------:R-:W-:-:S04]  /*16e0*/  @P0 FFMA R3, R4, R3, R5 ;  /* 0x0000000304030223 */ /* 0x000fc80000000005 */
[----:B------:R-:W-:-:S07]  /*16f0*/  @P0 FMUL.FTZ R9, R3, 2.3283064365386962891e-10 ;  /* 0x2f80000003090820 */ /* 0x000fce0000410000 */
.L_x_17:
[----:B------:R-:W-:Y:S02]  /*1700*/  IMAD.MOV.U32 R2, RZ, RZ, R10 ;  /* 0x000000ffff027224 */ /* 0x000fe400078e000a */
[----:B------:R-:W-:-:S04]  /*1710*/  IMAD.MOV.U32 R3, RZ, RZ, 0x0 ;  /* 0x00000000ff037424 */ /* 0x000fc800078e00ff */
[----:B------:R-:W-:Y:S05]  /*1720*/  RET.REL.NODEC R2 `(_Z10init_fieldPf) ;  /* 0xffffffe802347950 */ /* 0x000fea0003c3ffff */
.L_x_18:
[----:B------:R-:W-:-:S00]  /*1730*/  BRA `(.L_x_18) ;  /* 0xfffffffc00fc7947 */ /* 0x000fc0000383ffff */
[----:B------:R-:W-:-:S00]  /*1740*/  NOP ;  /* 0x0000000000007918 */ /* 0x000fc00000000000 */
        /* <DEDUP_REMOVED lines=11> */
.L_x_32:


//--------------------- .text._Z6set_bcPf         --------------------------
	.section	.text._Z6set_bcPf,"ax",@progbits
	.align	128
        .global         _Z6set_bcPf
        .type           _Z6set_bcPf,@function
        .size           _Z6set_bcPf,(.L_x_35 - _Z6set_bcPf)
        .other          _Z6set_bcPf,@"STO_CUDA_ENTRY STV_DEFAULT"
_Z6set_bcPf:
.text._Z6set_bcPf:
[----:B------:R-:W-:Y:S01]  /*0000*/  LDC R1, c[0x0][0x37c] ;  /* 0x0000df00ff017b82 */ /* 0x000fe20000000800 */
[----:B------:R-:W0:Y:S07]  /*0010*/  S2R R0, SR_TID.X ;  /* 0x0000000000007919 */ /* 0x000e2e0000002100 */
[----:B------:R-:W0:Y:S08]  /*0020*/  S2UR UR4, SR_CTAID.X ;  /* 0x00000000000479c3 */ /* 0x000e300000002500 */
[----:B------:R-:W0:Y:S02]  /*0030*/  LDC R5, c[0x0][0x360] ;  /* 0x0000d800ff057b82 */ /* 0x000e240000000800 */
[----:B0-----:R-:W-:-:S05]  /*0040*/  IMAD R5, R5, UR4, R0 ;  /* 0x0000000405057c24 */ /* 0x001fca000f8e0200 */
[----:B------:R-:W-:-:S13]  /*0050*/  ISETP.GT.U32.AND P0, PT, R5, 0x32, PT ;  /* 0x000000320500780c */ /* 0x000fda0003f04070 */
[----:B------:R-:W-:Y:S05]  /*0060*/  @P0 EXIT ;  /* 0x000000000000094d */ /* 0x000fea0003800000 */
[----:B------:R-:W0:Y:S01]  /*0070*/  LDC.64 R6, c[0x0][0x380] ;  /* 0x0000e000ff067b82 */ /* 0x000e220000000a00 */
[----:B------:R-:W1:Y:S01]  /*0080*/  LDCU.64 UR4, c[0x0][0x358] ;  /* 0x00006b00ff0477ac */ /* 0x000e620008000a00 */
[----:B0-----:R-:W-:-:S05]  /*0090*/  IMAD.WIDE.U32 R2, R5, 0x4, R6 ;  /* 0x0000000405027825 */ /* 0x001fca00078e0006 */
[----:B-1----:R-:W2:Y:S04]  /*00a0*/  LDG.E R9, desc[UR4][R2.64+0xd8] ;  /* 0x0000d80402097981 */ /* 0x002ea8000c1e1900 */
[----:B------:R-:W3:Y:S01]  /*00b0*/  LDG.E R11, desc[UR4][R2.64+0x2a40] ;  /* 0x002a4004020b7981 */ /* 0x000ee2000c1e1900 */
[----:B------:R-:W-:-:S05]  /*00c0*/  IMAD R13, R5, 0x35, RZ ;  /* 0x00000035050d7824 */ /* 0x000fca00078e02ff */
[----:B------:R-:W-:-:S05]  /*00d0*/  IADD3 R5, PT, PT, R13, 0x35, RZ ;  /* 0x000000350d057810 */ /* 0x000fca0007ffe0ff */
[--C-:B------:R-:W-:Y:S01]  /*00e0*/  IMAD.WIDE.U32 R4, R5, 0x4, R6.reuse ;  /* 0x0000000405047825 */ /* 0x100fe200078e0006 */
[----:B--2---:R-:W-:Y:S04]  /*00f0*/  STG.E desc[UR4][R2.64+0x4], R9 ;  /* 0x0000040902007986 */ /* 0x004fe8000c101904 */
[----:B---3--:R-:W-:Y:S04]  /*0100*/  STG.E desc[UR4][R2.64+0x2b14], R11 ;  /* 0x002b140b02007986 */ /* 0x008fe8000c101904 */
[----:B------:R-:W2:Y:S01]  /*0110*/  LDG.E R15, desc[UR4][R4.64+0x4] ;  /* 0x00000404040f7981 */ /* 0x000ea2000c1e1900 */
[----:B------:R-:W-:-:S03]  /*0120*/  IMAD.WIDE.U32 R6, R13, 0x4, R6 ;  /* 0x000000040d067825 */ /* 0x000fc600078e0006 */
[----:B--2---:R-:W-:Y:S04]  /*0130*/  STG.E desc[UR4][R4.64], R15 ;  /* 0x0000000f04007986 */ /* 0x004fe8000c101904 */
[----:B------:R-:W2:Y:S04]  /*0140*/  LDG.E R13, desc[UR4][R6.64+0x1a0] ;  /* 0x0001a004060d7981 */ /* 0x000ea8000c1e1900 */
[----:B--2---:R-:W-:Y:S01]  /*0150*/  STG.E desc[UR4][R6.64+0x1a4], R13 ;  /* 0x0001a40d06007986 */ /* 0x004fe2000c101904 */
[----:B------:R-:W-:Y:S05]  /*0160*/  EXIT ;  /* 0x000000000000794d */ /* 0x000fea0003800000 */
.L_x_19:
        /* <DEDUP_REMOVED lines=9> */
.L_x_35:


//--------------------- .text._Z9calc_stepPfS_    --------------------------
	.section	.text._Z9calc_stepPfS_,"ax",@progbits
	.align	128
        .global         _Z9calc_stepPfS_
        .type           _Z9calc_stepPfS_,@function
        .size           _Z9calc_stepPfS_,(.L_x_33 - _Z9calc_stepPfS_)
        .other          _Z9calc_stepPfS_,@"STO_CUDA_ENTRY STV_DEFAULT"
_Z9calc_stepPfS_:
.text._Z9calc_stepPfS_:
[----:B------:R-:W-:Y:S08]  /*0000*/  LDC R1, c[0x0][0x37c] ;  /* 0x0000df00ff017b82 */ /* 0x000ff00000000800 */
[----:B------:R-:W0:Y:S01]  /*0010*/  LDC.64 R2, c[0x4][0x8] ;  /* 0x01000200ff027b82 */ /* 0x000e220000000a00 */
[----:B------:R-:W0:Y:S02]  /*0020*/  LDCU.64 UR4, c[0x0][0x358] ;  /* 0x00006b00ff0477ac */ /* 0x000e240008000a00 */
[----:B0-----:R-:W2:Y:S05]  /*0030*/  LDG.E R2, desc[UR4][R2.64] ;  /* 0x0000000402027981 */ /* 0x001eaa000c1e1900 */
[----:B------:R-:W0:Y:S01]  /*0040*/  S2UR UR6, SR_CTAID.X ;  /* 0x00000000000679c3 */ /* 0x000e220000002500 */
[----:B------:R-:W0:Y:S01]  /*0050*/  S2R R0, SR_TID.X ;  /* 0x0000000000007919 */ /* 0x000e220000002100 */
[----:B------:R-:W1:Y:S06]  /*0060*/  S2R R7, SR_TID.Y ;  /* 0x0000000000077919 */ /* 0x000e6c0000002200 */
[----:B------:R-:W0:Y:S08]  /*0070*/  LDC R5, c[0x0][0x360] ;  /* 0x0000d800ff057b82 */ /* 0x000e300000000800 */
[----:B------:R-:W1:Y:S08]  /*0080*/  S2UR UR7, SR_CTAID.Y ;  /* 0x00000000000779c3 */ /* 0x000e700000002600 */
[----:B------:R-:W1:Y:S01]  /*0090*/  LDC R6, c[0x0][0x364] ;  /* 0x0000d900ff067b82 */ /* 0x000e620000000800 */
[----:B0-----:R-:W-:-:S02]  /*00a0*/  IMAD R5, R5, UR6, R0 ;  /* 0x0000000605057c24 */ /* 0x001fc4000f8e0200 */
[----:B-1----:R-:W-:Y:S02]  /*00b0*/  IMAD R0, R6, UR7, R7 ;  /* 0x0000000706007c24 */ /* 0x002fe4000f8e0207 */
[----:B--2---:R-:W-:-:S05]  /*00c0*/  VIADD R4, R2, 0xffffffff ;  /* 0xffffffff02047836 */ /* 0x004fca0000000000 */
[----:B------:R-:W-:-:S04]  /*00d0*/  ISETP.GE.U32.AND P0, PT, R5, R4, PT ;  /* 0x000000040500720c */ /* 0x000fc80003f06070 */
[----:B------:R-:W-:-:S04]  /*00e0*/  ISETP.LT.OR P0, PT, R5, 0x1, P0 ;  /* 0x000000010500780c */ /* 0x000fc80000701670 */
[----:B------:R-:W-:-:S04]  /*00f0*/  ISETP.EQ.OR P0, PT, R0, RZ, P0 ;  /* 0x000000ff0000720c */ /* 0x000fc80000702670 */
[----:B------:R-:W-:-:S13]  /*0100*/  ISETP.GE.U32.OR P0, PT, R0, R4, P0 ;  /* 0x000000040000720c */ /* 0x000fda0000706470 */
[----:B------:R-:W-:Y:S05]  /*0110*/  @P0 EXIT ;  /* 0x000000000000094d */ /* 0x000fea0003800000 */
[----:B------:R-:W0:Y:S08]  /*0120*/  LDC.64 R6, c[0x4][0x10] ;  /* 0x01000400ff067b82 */ /* 0x000e300000000a00 */
[----:B------:R-:W1:Y:S01]  /*0130*/  LDC.64 R8, c[0x0][0x380] ;  /* 0x0000e000ff087b82 */ /* 0x000e620000000a00 */
[----:B0-----:R-:W2:Y:S01]  /*0140*/  LDG.E R6, desc[UR4][R6.64] ;  /* 0x0000000406067981 */ /* 0x001ea2000c1e1900 */
[----:B------:R-:W-:-:S04]  /*0150*/  IMAD R3, R0, R2, R5 ;  /* 0x0000000200037224 */ /* 0x000fc800078e0205 */
[----:B-1----:R-:W-:-:S05]  /*0160*/  IMAD.WIDE R8, R3, 0x4, R8 ;  /* 0x0000000403087825 */ /* 0x002fca00078e0208 */
[----:B------:R-:W3:Y:S04]  /*0170*/  LDG.E R4, desc[UR4][R8.64] ;  /* 0x0000000408047981 */ /* 0x000ee8000c1e1900 */
[----:B------:R0:W4:Y:S04]  /*0180*/  LDG.E R0, desc[UR4][R8.64+0x4] ;  /* 0x0000040408007981 */ /* 0x000128000c1e1900 */
[----:B------:R-:W0:Y:S01]  /*0190*/  LDG.E R5, desc[UR4][R8.64+-0x4] ;  /* 0xfffffc0408057981 */ /* 0x000e22000c1e1900 */
[----:B------:R-:W-:Y:S01]  /*01a0*/  IMAD.MOV.U32 R10, RZ, RZ, 0x1 ;  /* 0x00000001ff0a7424 */ /* 0x000fe200078e00ff */
[----:B------:R-:W-:Y:S01]  /*01b0*/  BSSY.RECONVERGENT B0, `(.L_x_20) ;  /* 0x000001e000007945 */ /* 0x000fe20003800200 */
[----:B--2---:R-:W-:-:S06]  /*01c0*/  FMUL R16, R6, R6 ;  /* 0x0000000606107220 */ /* 0x004fcc0000400000 */
[----:B------:R-:W1:Y:S08]  /*01d0*/  F2F.F64.F32 R16, R16 ;  /* 0x0000001000107310 */ /* 0x000e700000201800 */
[----:B---3--:R-:W2:Y:S08]  /*01e0*/  F2F.F64.F32 R14, R4 ;  /* 0x00000004000e7310 */ /* 0x008eb00000201800 */
[----:B-1----:R-:W1:Y:S08]  /*01f0*/  MUFU.RCP64H R11, R17 ;  /* 0x00000011000b7308 */ /* 0x002e700000001800 */
[----:B0-----:R-:W-:Y:S01]  /*0200*/  F2F.F64.F32 R8, R5 ;  /* 0x0000000500087310 */ /* 0x001fe20000201800 */
[----:B-1----:R-:W-:-:S08]  /*0210*/  DFMA R6, -R16, R10, 1 ;  /* 0x3ff000001006742b */ /* 0x002fd0000000010a */
[----:B------:R-:W-:Y:S02]  /*0220*/  DFMA R12, R6, R6, R6 ;  /* 0x00000006060c722b */ /* 0x000fe40000000006 */
[----:B----4-:R-:W0:Y:S06]  /*0230*/  F2F.F64.F32 R6, R0 ;  /* 0x0000000000067310 */ /* 0x010e2c0000201800 */
[----:B------:R-:W-:Y:S02]  /*0240*/  DFMA R10, R10, R12, R10 ;  /* 0x0000000c0a0a722b */ /* 0x000fe4000000000a */
[----:B--2---:R-:W-:-:S06]  /*0250*/  DADD R12, R14, R14 ;  /* 0x000000000e0c7229 */ /* 0x004fcc000000000e */
[----:B------:R-:W-:Y:S02]  /*0260*/  DFMA R18, -R16, R10, 1 ;  /* 0x3ff000001012742b */ /* 0x000fe4000000010a */
[----:B0-----:R-:W-:-:S06]  /*0270*/  DADD R6, R6, -R12 ;  /* 0x0000000006067229 */ /* 0x001fcc000000080c */
[----:B------:R-:W-:Y:S02]  /*0280*/  DFMA R18, R10, R18, R10 ;  /* 0x000000120a12722b */ /* 0x000fe4000000000a */
[----:B------:R-:W-:-:S08]  /*0290*/  DADD R8, R6, R8 ;  /* 0x0000000006087229 */ /* 0x000fd00000000008 */
[----:B------:R-:W-:Y:S02]  /*02a0*/  DMUL R6, R8, R18 ;  /* 0x0000001208067228 */ /* 0x000fe40000000000 */
[----:B------:R-:W-:-:S06]  /*02b0*/  FSETP.GEU.AND P1, PT, |R9|, 6.5827683646048100446e-37, PT ;  /* 0x036000000900780b */ /* 0x000fcc0003f2e200 */
[----:B------:R-:W-:-:S08]  /*02c0*/  DFMA R10, -R16, R6, R8 ;  /* 0x00000006100a722b */ /* 0x000fd00000000108 */
[----:B------:R-:W-:-:S10]  /*02d0*/  DFMA R6, R18, R10, R6 ;  /* 0x0000000a1206722b */ /* 0x000fd40000000006 */
[----:B------:R-:W-:-:S05]  /*02e0*/  FFMA R0, RZ, R17, R7 ;  /* 0x00000011ff007223 */ /* 0x000fca0000000007 */
[----:B------:R-:W-:-:S13]  /*02f0*/  FSETP.GT.AND P0, PT, |R0|, 1.469367938527859385e-39, PT ;  /* 0x001000000000780b */ /* 0x000fda0003f04200 */
[----:B------:R-:W-:Y:S05]  /*0300*/  @P0 BRA P1, `(.L_x_21) ;  /* 0x0000000000200947 */ /* 0x000fea0000800000 */
[----:B------:R-:W-:Y:S01]  /*0310*/  IMAD.MOV.U32 R6, RZ, RZ, R8 ;  /* 0x000000ffff067224 */ /* 0x000fe200078e0008 */
[----:B------:R-:W-:Y:S01]  /*0320*/  MOV R0, 0x370 ;  /* 0x0000037000007802 */ /* 0x000fe20000000f00 */
[----:B------:R-:W-:Y:S02]  /*0330*/  IMAD.MOV.U32 R7, RZ, RZ, R9 ;  /* 0x000000ffff077224 */ /* 0x000fe400078e0009 */
[----:B------:R-:W-:Y:S02]  /*0340*/  IMAD.MOV.U32 R8, RZ, RZ, R16 ;  /* 0x000000ffff087224 */ /* 0x000fe400078e0010 */
[----:B------:R-:W-:-:S07]  /*0350*/  IMAD.MOV.U32 R9, RZ, RZ, R17 ;  /* 0x000000ffff097224 */ /* 0x000fce00078e0011 */
[----:B------:R-:W-:Y:S05]  /*0360*/  CALL.REL.NOINC `($__internal_3_$__cuda_sm20_div_rn_f64_full) ;  /* 0x0000000400047944 */ /* 0x000fea0003c00000 */
[----:B------:R-:W-:Y:S02]  /*0370*/  IMAD.MOV.U32 R6, RZ, RZ, R8 ;  /* 0x000000ffff067224 */ /* 0x000fe400078e0008 */
[----:B------:R-:W-:-:S07]  /*0380*/  IMAD.MOV.U32 R7, RZ, RZ, R9 ;  /* 0x000000ffff077224 */ /* 0x000fce00078e0009 */
.L_x_21:
[----:B------:R-:W-:Y:S05]  /*0390*/  BSYNC.RECONVERGENT B0 ;  /* 0x0000000000007941 */ /* 0x000fea0003800200 */
.L_x_20:
[----:B------:R-:W0:Y:S01]  /*03a0*/  LDC.64 R18, c[0x0][0x380] ;  /* 0x0000e000ff127b82 */ /* 0x000e220000000a00 */
[----:B------:R-:W-:Y:S02]  /*03b0*/  IMAD.IADD R9, R2, 0x1, R3 ;  /* 0x0000000102097824 */ /* 0x000fe400078e0203 */
[----:B------:R-:W-:Y:S02]  /*03c0*/  IMAD.IADD R5, R3, 0x1, -R2 ;  /* 0x0000000103057824 */ /* 0x000fe400078e0a02 */
[----:B0-----:R-:W-:-:S05]  /*03d0*/  IMAD.WIDE.U32 R8, R9, 0x4, R18 ;  /* 0x0000000409087825 */ /* 0x001fca00078e0012 */
[----:B------:R0:W2:Y:S01]  /*03e0*/  LDG.E R0, desc[UR4][R8.64] ;  /* 0x0000000408007981 */ /* 0x0000a2000c1e1900 */
[----:B------:R-:W-:-:S06]  /*03f0*/  IMAD.WIDE.U32 R18, R5, 0x4, R18 ;  /* 0x0000000405127825 */ /* 0x000fcc00078e0012 */
[----:B------:R-:W3:Y:S01]  /*0400*/  LDG.E R18, desc[UR4][R18.64] ;  /* 0x0000000412127981 */ /* 0x000ee2000c1e1900 */
[----:B------:R-:W1:Y:S01]  /*0410*/  MUFU.RCP64H R23, R17 ;  /* 0x0000001100177308 */ /* 0x000e620000001800 */
[----:B------:R-:W-:Y:S01]  /*0420*/  MOV R22, 0x1 ;  /* 0x0000000100167802 */ /* 0x000fe20000000f00 */
[----:B------:R-:W-:Y:S06]  /*0430*/  BSSY.RECONVERGENT B0, `(.L_x_22) ;  /* 0x0000018000007945 */ /* 0x000fec0003800200 */
[----:B------:R-:W-:Y:S01]  /*0440*/  F2F.F32.F64 R2, R6 ;  /* 0x0000000600027310 */ /* 0x000fe20000301000 */
[----:B-1----:R-:W-:-:S08]  /*0450*/  DFMA R20, -R16, R22, 1 ;  /* 0x3ff000001014742b */ /* 0x002fd00000000116 */
[----:B------:R-:W-:-:S08]  /*0460*/  DFMA R24, R20, R20, R20 ;  /* 0x000000141418722b */ /* 0x000fd00000000014 */
[----:B------:R-:W-:-:S08]  /*0470*/  DFMA R24, R22, R24, R22 ;  /* 0x000000181618722b */ /* 0x000fd00000000016 */
[----:B0-----:R-:W-:-:S08]  /*0480*/  DFMA R8, -R16, R24, 1 ;  /* 0x3ff000001008742b */ /* 0x001fd00000000118 */
[----:B------:R-:W-:Y:S01]  /*0490*/  DFMA R24, R24, R8, R24 ;  /* 0x000000081818722b */ /* 0x000fe20000000018 */
[----:B--2---:R-:W0:Y:S08]  /*04a0*/  F2F.F64.F32 R10, R0 ;  /* 0x00000000000a7310 */ /* 0x004e300000201800 */
[----:B---3--:R-:W1:Y:S01]  /*04b0*/  F2F.F64.F32 R20, R18 ;  /* 0x0000001200147310 */ /* 0x008e620000201800 */
[----:B0-----:R-:W-:-:S08]  /*04c0*/  DADD R10, -R12, R10 ;  /* 0x000000000c0a7229 */ /* 0x001fd0000000010a */
[----:B-1----:R-:W-:-:S08]  /*04d0*/  DADD R10, R10, R20 ;  /* 0x000000000a0a7229 */ /* 0x002fd00000000014 */
        /* <DEDUP_REMOVED lines=13> */
.L_x_23:
[----:B------:R-:W-:Y:S05]  /*05b0*/  BSYNC.RECONVERGENT B0 ;  /* 0x0000000000007941 */ /* 0x000fea0003800200 */
.L_x_22:
[----:B------:R-:W0:Y:S08]  /*05c0*/  LDC.64 R10, c[0x4][0x20] ;  /* 0x01000800ff0a7b82 */ /* 0x000e300000000a00 */
[----:B------:R-:W1:Y:S01]  /*05d0*/  LDC.64 R18, c[0x4][0x28] ;  /* 0x01000a00ff127b82 */ /* 0x000e620000000a00 */
[----:B0-----:R-:W2:Y:S04]  /*05e0*/  LDG.E R10, desc[UR4][R10.64] ;  /* 0x000000040a0a7981 */ /* 0x001ea8000c1e1900 */
[----:B-1----:R-:W3:Y:S03]  /*05f0*/  LDG.E R18, desc[UR4][R18.64] ;  /* 0x0000000412127981 */ /* 0x002ee6000c1e1900 */
[----:B------:R-:W0:Y:S08]  /*0600*/  LDC.64 R6, c[0x4][0x18] ;  /* 0x01000600ff067b82 */ /* 0x000e300000000a00 */
[----:B------:R-:W1:Y:S01]  /*0610*/  LDC.64 R22, c[0x4][0x30] ;  /* 0x01000c00ff167b82 */ /* 0x000e620000000a00 */
[----:B0-----:R0:W4:Y:S04]  /*0620*/  LDG.E R0, desc[UR4][R6.64] ;  /* 0x0000000406007981 */ /* 0x001128000c1e1900 */
[----:B-1----:R-:W5:Y:S01]  /*0630*/  LDG.E R5, desc[UR4][R22.64] ;  /* 0x0000000416057981 */ /* 0x002f62000c1e1900 */
[----:B------:R-:W-:-:S02]  /*0640*/  FADD R16, -R4, 1 ;  /* 0x3f80000004107421 */ /* 0x000fc40000000100 */
[----:B0-----:R-:W0:Y:S01]  /*0650*/  LDC.64 R6, c[0x0][0x388] ;  /* 0x0000e200ff067b82 */ /* 0x001e220000000a00 */
[----:B------:R-:W1:Y:S08]  /*0660*/  F2F.F32.F64 R9, R8 ;  /* 0x0000000800097310 */ /* 0x000e700000301000 */
[----:B------:R-:W-:Y:S01]  /*0670*/  F2F.F64.F32 R16, R16 ;  /* 0x0000001000107310 */ /* 0x000fe20000201800 */
[----:B-1----:R-:W-:Y:S01]  /*0680*/  FADD R11, R2, R9 ;  /* 0x00000009020b7221 */ /* 0x002fe20000000000 */
[----:B0-----:R-:W-:-:S06]  /*0690*/  IMAD.WIDE R2, R3, 0x4, R6 ;  /* 0x0000000403027825 */ /* 0x001fcc00078e0206 */
[----:B--2---:R-:W0:Y:S08]  /*06a0*/  F2F.F64.F32 R12, R10 ;  /* 0x0000000a000c7310 */ /* 0x004e300000201800 */
[----:B---3--:R-:W1:Y:S01]  /*06b0*/  F2F.F64.F32 R20, R18 ;  /* 0x0000001200147310 */ /* 0x008e620000201800 */
[----:B0-----:R-:W-:-:S08]  /*06c0*/  DMUL R12, R12, 4 ;  /* 0x401000000c0c7828 */ /* 0x001fd00000000000 */
[C---:B------:R-:W-:Y:S02]  /*06d0*/  DMUL R12, R14.reuse, R12 ;  /* 0x0000000c0e0c7228 */ /* 0x040fe40000000000 */
[----:B------:R-:W-:-:S06]  /*06e0*/  DADD R14, R14, -0.5 ;  /* 0xbfe000000e0e7429 */ /* 0x000fcc0000000000 */
[----:B------:R-:W-:Y:S02]  /*06f0*/  DMUL R12, R12, R16 ;  /* 0x000000100c0c7228 */ /* 0x000fe40000000000 */
[----:B-1----:R-:W-:Y:S01]  /*0700*/  DADD R14, R14, R20 ;  /* 0x000000000e0e7229 */ /* 0x002fe20000000014 */
[----:B----4-:R-:W-:-:S07]  /*0710*/  FMUL R0, R0, R0 ;  /* 0x0000000000007220 */ /* 0x010fce0000400000 */
[----:B------:R-:W-:-:S10]  /*0720*/  DMUL R12, R12, R14 ;  /* 0x0000000e0c0c7228 */ /* 0x000fd40000000000 */
[----:B------:R-:W0:Y:S02]  /*0730*/  F2F.F32.F64 R13, R12 ;  /* 0x0000000c000d7310 */ /* 0x000e240000301000 */
[----:B0-----:R-:W-:-:S04]  /*0740*/  FFMA R11, R0, R11, R13 ;  /* 0x0000000b000b7223 */ /* 0x001fc8000000000d */
[----:B-----5:R-:W-:-:S05]  /*0750*/  FFMA R5, R11, R5, R4 ;  /* 0x000000050b057223 */ /* 0x020fca0000000004 */
[----:B------:R-:W-:Y:S01]  /*0760*/  STG.E desc[UR4][R2.64], R5 ;  /* 0x0000000502007986 */ /* 0x000fe2000c101904 */
[----:B------:R-:W-:Y:S05]  /*0770*/  EXIT ;  /* 0x000000000000794d */ /* 0x000fea0003800000 */
        .weak           $__internal_3_$__cuda_sm20_div_rn_f64_full
        .type           $__internal_3_$__cuda_sm20_div_rn_f64_full,@function
        .size           $__internal_3_$__cuda_sm20_div_rn_f64_full,(.L_x_33 - $__internal_3_$__cuda_sm20_div_rn_f64_full)
$__internal_3_$__cuda_sm20_div_rn_f64_full:
[C---:B------:R-:W-:Y:S01]  /*0780*/  FSETP.GEU.AND P0, PT, |R9|.reuse, 1.469367938527859385e-39, PT ;  /* 0x001000000900780b */ /* 0x040fe20003f0e200 */
[----:B------:R-:W-:Y:S01]  /*0790*/  IMAD.MOV.U32 R18, RZ, RZ, 0x1 ;  /* 0x00000001ff127424 */ /* 0x000fe200078e00ff */
[----:B------:R-:W-:Y:S01]  /*07a0*/  LOP3.LUT R10, R9, 0x800fffff, RZ, 0xc0, !PT ;  /* 0x800fffff090a7812 */ /* 0x000fe200078ec0ff */
[----:B------:R-:W-:Y:S01]  /*07b0*/  IMAD.MOV.U32 R26, RZ, RZ, 0x1ca00000 ;  /* 0x1ca00000ff1a7424 */ /* 0x000fe200078e00ff */
[C---:B------:R-:W-:Y:S01]  /*07c0*/  FSETP.GEU.AND P2, PT, |R7|.reuse, 1.469367938527859385e-39, PT ;  /* 0x001000000700780b */ /* 0x040fe20003f4e200 */
[----:B------:R-:W-:Y:S01]  /*07d0*/  BSSY.RECONVERGENT B1, `(.L_x_24) ;  /* 0x0000052000017945 */ /* 0x000fe20003800200 */
[----:B------:R-:W-:Y:S01]  /*07e0*/  LOP3.LUT R11, R10, 0x3ff00000, RZ, 0xfc, !PT ;  /* 0x3ff000000a0b7812 */ /* 0x000fe200078efcff */
[----:B------:R-:W-:Y:S01]  /*07f0*/  IMAD.MOV.U32 R10, RZ, RZ, R8 ;  /* 0x000000ffff0a7224 */ /* 0x000fe200078e0008 */
[----:B------:R-:W-:Y:S02]  /*0800*/  LOP3.LUT R5, R7, 0x7ff00000, RZ, 0xc0, !PT ;  /* 0x7ff0000007057812 */ /* 0x000fe400078ec0ff */
[----:B------:R-:W-:-:S03]  /*0810*/  LOP3.LUT R28, R9, 0x7ff00000, RZ, 0xc0, !PT ;  /* 0x7ff00000091c7812 */ /* 0x000fc600078ec0ff */
[----:B------:R-:W-:Y:S01]  /*0820*/  @!P0 DMUL R10, R8, 8.98846567431157953865e+307 ;  /* 0x7fe00000080a8828 */ /* 0x000fe20000000000 */
[----:B------:R-:W-:-:S03]  /*0830*/  ISETP.GE.U32.AND P1, PT, R5, R28, PT ;  /* 0x0000001c0500720c */ /* 0x000fc60003f26070 */
[----:B------:R-:W-:Y:S02]  /*0840*/  @!P2 LOP3.LUT R20, R9, 0x7ff00000, RZ, 0xc0, !PT ;  /* 0x7ff000000914a812 */ /* 0x000fe400078ec0ff */
[----:B------:R-:W0:Y:S02]  /*0850*/  MUFU.RCP64H R19, R11 ;  /* 0x0000000b00137308 */ /* 0x000e240000001800 */
[----:B------:R-:W-:Y:S02]  /*0860*/  @!P2 ISETP.GE.U32.AND P3, PT, R5, R20, PT ;  /* 0x000000140500a20c */ /* 0x000fe40003f66070 */
[----:B------:R-:W-:Y:S02]  /*0870*/  @!P0 LOP3.LUT R28, R11, 0x7ff00000, RZ, 0xc0, !PT ;  /* 0x7ff000000b1c8812 */ /* 0x000fe400078ec0ff */
[----:B------:R-:W-:-:S04]  /*0880*/  @!P2 SEL R21, R26, 0x63400000, !P3 ;  /* 0x634000001a15a807 */ /* 0x000fc80005800000 */
[----:B------:R-:W-:-:S04]  /*0890*/  @!P2 LOP3.LUT R24, R21, 0x80000000, R7, 0xf8, !PT ;  /* 0x800000001518a812 */ /* 0x000fc800078ef807 */
[----:B------:R-:W-:Y:S01]  /*08a0*/  @!P2 LOP3.LUT R25, R24, 0x100000, RZ, 0xfc, !PT ;  /* 0x001000001819a812 */ /* 0x000fe200078efcff */
[----:B------:R-:W-:Y:S01]  /*08b0*/  @!P2 IMAD.MOV.U32 R24, RZ, RZ, RZ ;  /* 0x000000ffff18a224 */ /* 0x000fe200078e00ff */
[----:B0-----:R-:W-:-:S08]  /*08c0*/  DFMA R22, R18, -R10, 1 ;  /* 0x3ff000001216742b */ /* 0x001fd0000000080a */
[----:B------:R-:W-:-:S08]  /*08d0*/  DFMA R22, R22, R22, R22 ;  /* 0x000000161616722b */ /* 0x000fd00000000016 */
[----:B------:R-:W-:Y:S01]  /*08e0*/  DFMA R22, R18, R22, R18 ;  /* 0x000000161216722b */ /* 0x000fe20000000012 */
[----:B------:R-:W-:Y:S02]  /*08f0*/  SEL R19, R26, 0x63400000, !P1 ;  /* 0x634000001a137807 */ /* 0x000fe40004800000 */
[----:B------:R-:W-:Y:S02]  /*0900*/  MOV R18, R6 ;  /* 0x0000000600127202 */ /* 0x000fe40000000f00 */
[----:B------:R-:W-:-:S03]  /*0910*/  LOP3.LUT R19, R19, 0x800fffff, R7, 0xf8, !PT ;  /* 0x800fffff13137812 */ /* 0x000fc600078ef807 */
[----:B------:R-:W-:-:S03]  /*0920*/  DFMA R20, R22, -R10, 1 ;  /* 0x3ff000001614742b */ /* 0x000fc6000000080a */
[----:B------:R-:W-:-:S05]  /*0930*/  @!P2 DFMA R18, R18, 2, -R24 ;  /* 0x400000001212a82b */ /* 0x000fca0000000818 */
[----:B------:R-:W-:-:S08]  /*0940*/  DFMA R20, R22, R20, R22 ;  /* 0x000000141614722b */ /* 0x000fd00000000016 */
[----:B------:R-:W-:-:S08]  /*0950*/  DMUL R22, R20, R18 ;  /* 0x0000001214167228 */ /* 0x000fd00000000000 */
[----:B------:R-:W-:-:S08]  /*0960*/  DFMA R24, R22, -R10, R18 ;  /* 0x8000000a1618722b */ /* 0x000fd00000000012 */
[----:B------:R-:W-:Y:S01]  /*0970*/  DFMA R24, R20, R24, R22 ;  /* 0x000000181418722b */ /* 0x000fe20000000016 */
[----:B------:R-:W-:Y:S01]  /*0980*/  IMAD.MOV.U32 R22, RZ, RZ, R5 ;  /* 0x000000ffff167224 */ /* 0x000fe200078e0005 */
[----:B------:R-:W-:-:S05]  /*0990*/  @!P2 LOP3.LUT R22, R19, 0x7ff00000, RZ, 0xc0, !PT ;  /* 0x7ff000001316a812 */ /* 0x000fca00078ec0ff */
[----:B------:R-:W-:-:S05]  /*09a0*/  VIADD R20, R22, 0xffffffff ;  /* 0xffffffff16147836 */ /* 0x000fca0000000000 */
[----:B------:R-:W-:Y:S01]  /*09b0*/  ISETP.GT.U32.AND P0, PT, R20, 0x7feffffe, PT ;  /* 0x7feffffe1400780c */ /* 0x000fe20003f04070 */
[----:B------:R-:W-:-:S05]  /*09c0*/  VIADD R20, R28, 0xffffffff ;  /* 0xffffffff1c147836 */ /* 0x000fca0000000000 */
[----:B------:R-:W-:-:S13]  /*09d0*/  ISETP.GT.U32.OR P0, PT, R20, 0x7feffffe, P0 ;  /* 0x7feffffe1400780c */ /* 0x000fda0000704470 */
[----:B------:R-:W-:Y:S05]  /*09e0*/  @P0 BRA `(.L_x_25) ;  /* 0x00000000006c0947 */ /* 0x000fea0003800000 */
[----:B------:R-:W-:-:S04]  /*09f0*/  LOP3.LUT R20, R9, 0x7ff00000, RZ, 0xc0, !PT ;  /* 0x7ff0000009147812 */ /* 0x000fc800078ec0ff */
[CC--:B------:R-:W-:Y:S02]  /*0a00*/  VIADDMNMX R6, R5.reuse, -R20.reuse, 0xb9600000, !PT ;  /* 0xb960000005067446 */ /* 0x0c0fe40007800914 */
[----:B------:R-:W-:Y:S02]  /*0a10*/  ISETP.GE.U32.AND P0, PT, R5, R20, PT ;  /* 0x000000140500720c */ /* 0x000fe40003f06070 */
[----:B------:R-:W-:Y:S01]  /*0a20*/  VIMNMX R5, PT, PT, R6, 0x46a00000, PT ;  /* 0x46a0000006057848 */ /* 0x000fe20003fe0100 */
[----:B------:R-:W-:Y:S01]  /*0a30*/  IMAD.MOV.U32 R6, RZ, RZ, RZ ;  /* 0x000000ffff067224 */ /* 0x000fe200078e00ff */
[----:B------:R-:W-:-:S05]  /*0a40*/  SEL R26, R26, 0x63400000, !P0 ;  /* 0x634000001a1a7807 */ /* 0x000fca0004000000 */
[----:B------:R-:W-:-:S04]  /*0a50*/  IMAD.IADD R5, R5, 0x1, -R26 ;  /* 0x0000000105057824 */ /* 0x000fc800078e0a1a */
[----:B------:R-:W-:-:S06]  /*0a60*/  VIADD R7, R5, 0x7fe00000 ;  /* 0x7fe0000005077836 */ /* 0x000fcc0000000000 */
[----:B------:R-:W-:-:S10]  /*0a70*/  DMUL R20, R24, R6 ;  /* 0x0000000618147228 */ /* 0x000fd40000000000 */
[----:B------:R-:W-:-:S13]  /*0a80*/  FSETP.GTU.AND P0, PT, |R21|, 1.469367938527859385e-39, PT ;  /* 0x001000001500780b */ /* 0x000fda0003f0c200 */
[----:B------:R-:W-:Y:S05]  /*0a90*/  @P0 BRA `(.L_x_26) ;  /* 0x0000000000940947 */ /* 0x000fea0003800000 */
[----:B------:R-:W-:Y:S01]  /*0aa0*/  DFMA R10, R24, -R10, R18 ;  /* 0x8000000a180a722b */ /* 0x000fe20000000012 */
[----:B------:R-:W-:-:S09]  /*0ab0*/  MOV R8, RZ ;  /* 0x000000ff00087202 */ /* 0x000fd20000000f00 */
[C---:B------:R-:W-:Y:S02]  /*0ac0*/  FSETP.NEU.AND P0, PT, R11.reuse, RZ, PT ;  /* 0x000000ff0b00720b */ /* 0x040fe40003f0d000 */
[----:B------:R-:W-:-:S04]  /*0ad0*/  LOP3.LUT R19, R11, 0x80000000, R9, 0x48, !PT ;  /* 0x800000000b137812 */ /* 0x000fc800078e4809 */
[----:B------:R-:W-:-:S07]  /*0ae0*/  LOP3.LUT R9, R19, R7, RZ, 0xfc, !PT ;  /* 0x0000000713097212 */ /* 0x000fce00078efcff */
[----:B------:R-:W-:Y:S05]  /*0af0*/  @!P0 BRA `(.L_x_26) ;  /* 0x00000000007c8947 */ /* 0x000fea0003800000 */
[----:B------:R-:W-:Y:S01]  /*0b00*/  IMAD.MOV R7, RZ, RZ, -R5 ;  /* 0x000000ffff077224 */ /* 0x000fe200078e0a05 */
[----:B------:R-:W-:Y:S01]  /*0b10*/  DMUL.RP R8, R24, R8 ;  /* 0x0000000818087228 */ /* 0x000fe20000008000 */
[----:B------:R-:W-:Y:S01]  /*0b20*/  IMAD.MOV.U32 R6, RZ, RZ, RZ ;  /* 0x000000ffff067224 */ /* 0x000fe200078e00ff */
[----:B------:R-:W-:-:S05]  /*0b30*/  IADD3 R5, PT, PT, -R5, -0x43300000, RZ ;  /* 0xbcd0000005057810 */ /* 0x000fca0007ffe1ff */
[----:B------:R-:W-:-:S03]  /*0b40*/  DFMA R6, R20, -R6, R24 ;  /* 0x800000061406722b */ /* 0x000fc60000000018 */
[----:B------:R-:W-:-:S07]  /*0b50*/  LOP3.LUT R19, R9, R19, RZ, 0x3c, !PT ;  /* 0x0000001309137212 */ /* 0x000fce00078e3cff */
[----:B------:R-:W-:-:S04]  /*0b60*/  FSETP.NEU.AND P0, PT, |R7|, R5, PT ;  /* 0x000000050700720b */ /* 0x000fc80003f0d200 */
[----:B------:R-:W-:Y:S02]  /*0b70*/  FSEL R20, R8, R20, !P0 ;  /* 0x0000001408147208 */ /* 0x000fe40004000000 */
[----:B------:R-:W-:Y:S01]  /*0b80*/  FSEL R21, R19, R21, !P0 ;  /* 0x0000001513157208 */ /* 0x000fe20004000000 */
[----:B------:R-:W-:Y:S06]  /*0b90*/  BRA `(.L_x_26) ;  /* 0x0000000000547947 */ /* 0x000fec0003800000 */
.L_x_25:
[----:B------:R-:W-:-:S14]  /*0ba0*/  DSETP.NAN.AND P0, PT, R6, R6, PT ;  /* 0x000000060600722a */ /* 0x000fdc0003f08000 */
[----:B------:R-:W-:Y:S05]  /*0bb0*/  @P0 BRA `(.L_x_27) ;  /* 0x0000000000440947 */ /* 0x000fea0003800000 */
[----:B------:R-:W-:-:S14]  /*0bc0*/  DSETP.NAN.AND P0, PT, R8, R8, PT ;  /* 0x000000080800722a */ /* 0x000fdc0003f08000 */
[----:B------:R-:W-:Y:S05]  /*0bd0*/  @P0 BRA `(.L_x_28) ;  /* 0x0000000000300947 */ /* 0x000fea0003800000 */
[----:B------:R-:W-:Y:S01]  /*0be0*/  ISETP.NE.AND P0, PT, R22, R28, PT ;  /* 0x0000001c1600720c */ /* 0x000fe20003f05270 */
[----:B------:R-:W-:Y:S02]  /*0bf0*/  IMAD.MOV.U32 R20, RZ, RZ, 0x0 ;  /* 0x00000000ff147424 */ /* 0x000fe400078e00ff */
[----:B------:R-:W-:-:S10]  /*0c00*/  IMAD.MOV.U32 R21, RZ, RZ, -0x80000 ;  /* 0xfff80000ff157424 */ /* 0x000fd400078e00ff */
        /* <DEDUP_REMOVED lines=9> */
.L_x_28:
[----:B------:R-:W-:Y:S02]  /*0ca0*/  LOP3.LUT R21, R9, 0x80000, RZ, 0xfc, !PT ;  /* 0x0008000009157812 */ /* 0x000fe400078efcff */
[----:B------:R-:W-:Y:S01]  /*0cb0*/  MOV R20, R8 ;  /* 0x0000000800147202 */ /* 0x000fe20000000f00 */
[----:B------:R-:W-:Y:S06]  /*0cc0*/  BRA `(.L_x_26) ;  /* 0x0000000000087947 */ /* 0x000fec0003800000 */
.L_x_27:
[----:B------:R-:W-:Y:S01]  /*0cd0*/  LOP3.LUT R21, R7, 0x80000, RZ, 0xfc, !PT ;  /* 0x0008000007157812 */ /* 0x000fe200078efcff */
[----:B------:R-:W-:-:S07]  /*0ce0*/  IMAD.MOV.U32 R20, RZ, RZ, R6 ;  /* 0x000000ffff147224 */ /* 0x000fce00078e0006 */
.L_x_26:
[----:B------:R-:W-:Y:S05]  /*0cf0*/  BSYNC.RECONVERGENT B1 ;  /* 0x0000000000017941 */ /* 0x000fea0003800200 */
.L_x_24:
[----:B------:R-:W-:Y:S02]  /*0d00*/  IMAD.MOV.U32 R6, RZ, RZ, R0 ;  /* 0x000000ffff067224 */ /* 0x000fe400078e0000 */
[----:B------:R-:W-:Y:S02]  /*0d10*/  IMAD.MOV.U32 R7, RZ, RZ, 0x0 ;  /* 0x00000000ff077424 */ /* 0x000fe400078e00ff */
[----:B------:R-:W-:Y:S02]  /*0d20*/  IMAD.MOV.U32 R8, RZ, RZ, R20 ;  /* 0x000000ffff087224 */ /* 0x000fe400078e0014 */
[----:B------:R-:W-:Y:S01]  /*0d30*/  IMAD.MOV.U32 R9, RZ, RZ, R21 ;  /* 0x000000ffff097224 */ /* 0x000fe200078e0015 */
[----:B------:R-:W-:Y:S06]  /*0d40*/  RET.REL.NODEC R6 `(_Z9calc_stepPfS_) ;  /* 0xfffffff006ac7950 */ /* 0x000fec0003c3ffff */
.L_x_29:
        /* <DEDUP_REMOVED lines=11> */
.L_x_33:


//--------------------- .nv.global.init           --------------------------
	.section	.nv.global.init,"aw",@progbits
.nv.global.init:
	.type		$str,@object
	.size		$str,(.L_7 - $str)
$str:
        /*0000*/ 	.byte	0x25, 0x66, 0x0a, 0x00
.L_7:


//--------------------- .nv.shared.reserved.0     --------------------------
	.section	.nv.shared.reserved.0,"aw",@nobits
	.weak		__nv_reservedSMEM_offset_0_alias
	.size		__nv_reservedSMEM_offset_0_alias, 0, 64
	.other		__nv_reservedSMEM_offset_0_alias,@"STO_CUDA_RESERVED_SHARED STV_DEFAULT"
__nv_reservedSMEM_offset_0_alias:
	.zero		0
	.zero		64


//--------------------- .nv.global                --------------------------
	.section	.nv.global,"aw",@nobits
	.align	4
.nv.global:
	.type		d_a,@object
	.size		d_a,(d_r0 - d_a)
d_a:
	.zero		4
	.type		d_r0,@object
	.size		d_r0,(d_field_size - d_r0)
d_r0:
	.zero		4
	.type		d_field_size,@object
	.size		d_field_size,(d_beta - d_field_size)
d_field_size:
	.zero		4
	.type		d_beta,@object
	.size		d_beta,(d_dx - d_beta)
d_beta:
	.zero		4
	.type		d_dx,@object
	.size		d_dx,(d_tau - d_dx)
d_dx:
	.zero		4
	.type		d_tau,@object
	.size		d_tau,(d_w - d_tau)
d_tau:
	.zero		4
	.type		d_w,@object
	.size		d_w,(.L_3 - d_w)
d_w:
	.zero		4
.L_3:


//--------------------- .nv.constant0._Z10init_fieldPf --------------------------
	.section	.nv.constant0._Z10init_fieldPf,"a",@progbits
	.sectionflags	@""
	.align	4
.nv.constant0._Z10init_fieldPf:
	.zero		904


//--------------------- .nv.constant0._Z6set_bcPf --------------------------
	.section	.nv.constant0._Z6set_bcPf,"a",@progbits
	.sectionflags	@""
	.align	4
.nv.constant0._Z6set_bcPf:
	.zero		904


//--------------------- .nv.constant0._Z9calc_stepPfS_ --------------------------
	.section	.nv.constant0._Z9calc_stepPfS_,"a",@progbits
	.sectionflags	@""
	.align	4
.nv.constant0._Z9calc_stepPfS_:
	.zero		912


//--------------------- SYMBOLS --------------------------

	.type		.nv.reservedSmem.offset0,@object
	.size		.nv.reservedSmem.offset0,0x4
	.type		vprintf,@function
